	.target	sm_90a

	.elftype	@"ET_EXEC"


//--------------------- .note.nv.tkinfo           --------------------------
	.section	.note.nv.tkinfo,"",@"SHT_NOTE"
	.sectionflags	@"SHF_NOTE_NV_TKINFO"
	.tkinfo
        /*0018*/ 	.word	0x00000002
        /*0030*/ 	.string	""
        /*0030*/ 	.string	"ptxas"
        /*0030*/ 	.string	"Cuda compilation tools, release 13.0, V13.0.88"
        /*0030*/ 	.string	"Build cuda_13.0.r13.0/compiler.36424714_0"
        /*0030*/ 	.string	"-arch sm_90a -m 64 "



//--------------------- .note.nv.cuinfo           --------------------------
	.section	.note.nv.cuinfo,"",@"SHT_NOTE"
	.sectionflags	@"SHF_NOTE_NV_CUINFO"
        /*0018*/ 	.short	0x0002
        /*001a*/ 	.short	0x005a
        /*001c*/ 	.short	0x0082
	.zero		2


//--------------------- .nv.info                  --------------------------
	.section	.nv.info,"",@"SHT_CUDA_INFO"
	.align	4


	//----- nvinfo : EIATTR_REGCOUNT
	.align		4
        /*0000*/ 	.byte	0x04, 0x2f
        /*0002*/ 	.short	(.L_15 - .L_14)
	.align		4
.L_14:
        /*0004*/ 	.word	index@(_ZN7cutlass13device_kernelINS_4gemm6kernel13GemmUniversalIN4cute5tupleIJiiiiEEENS1_10collective13CollectiveMmaINS1_34MainloopSm90TmaGmmaWarpSpecializedILi4ENS5_IJNS4_1CILi1EEESB_SB_EEENS1_32KernelTmaWarpSpecializedPingpongEEENS5_IJNSA_ILi64EEENSA_ILi128EEENSA_ILi256EEEEEEaNS5_IJlSB_lEEEaSJ_NS4_8TiledMMAINS4_8MMA_AtomIJNS4_4SM904GMMA27MMA_64x128x32_S32S8S8_SS_TNEEEENS4_6LayoutISC_NS5_IJNSA_ILi0EEESR_SR_EEEEENS5_IJNS4_10UnderscoreESU_SU_EEEEENS4_13SM90_TMA_LOADENS4_14ComposedLayoutINS4_7SwizzleILi3ELi4ELi3EEENS4_18smem_ptr_flag_bitsILi8EEENSQ_INS5_IJNSA_ILi8EEESG_EEENS5_IJSG_SB_EEEEEEEvNS4_8identityESX_S17_vS18_EENS_8epilogue10collective6detail29Sm90TmaWarpSpecializedAdapterINS1B_15DefaultEpilogueIaSJ_SJ_NS1A_6thread17LinearCombinationIaLi1EiiLNS1F_9ScaleType4KindE0ELNS_15FloatRoundStyleE2EaEENS1_15EpilogueDefaultEEEEEvvEEEEvNT_6ParamsE)
        /*0008*/ 	.word	0x000000a8


	//----- nvinfo : EIATTR_FRAME_SIZE
	.align		4
.L_15:
        /*000c*/ 	.byte	0x04, 0x11
        /*000e*/ 	.short	(.L_17 - .L_16)
	.align		4
.L_16:
        /*0010*/ 	.word	index@(_ZN7cutlass13device_kernelINS_4gemm6kernel13GemmUniversalIN4cute5tupleIJiiiiEEENS1_10collective13CollectiveMmaINS1_34MainloopSm90TmaGmmaWarpSpecializedILi4ENS5_IJNS4_1CILi1EEESB_SB_EEENS1_32KernelTmaWarpSpecializedPingpongEEENS5_IJNSA_ILi64EEENSA_ILi128EEENSA_ILi256EEEEEEaNS5_IJlSB_lEEEaSJ_NS4_8TiledMMAINS4_8MMA_AtomIJNS4_4SM904GMMA27MMA_64x128x32_S32S8S8_SS_TNEEEENS4_6LayoutISC_NS5_IJNSA_ILi0EEESR_SR_EEEEENS5_IJNS4_10UnderscoreESU_SU_EEEEENS4_13SM90_TMA_LOADENS4_14ComposedLayoutINS4_7SwizzleILi3ELi4ELi3EEENS4_18smem_ptr_flag_bitsILi8EEENSQ_INS5_IJNSA_ILi8EEESG_EEENS5_IJSG_SB_EEEEEEEvNS4_8identityESX_S17_vS18_EENS_8epilogue10collective6detail29Sm90TmaWarpSpecializedAdapterINS1B_15DefaultEpilogueIaSJ_SJ_NS1A_6thread17LinearCombinationIaLi1EiiLNS1F_9ScaleType4KindE0ELNS_15FloatRoundStyleE2EaEENS1_15EpilogueDefaultEEEEEvvEEEEvNT_6ParamsE)
        /*0014*/ 	.word	0x00000000


	//----- nvinfo : EIATTR_MIN_STACK_SIZE
	.align		4
.L_17:
        /*0018*/ 	.byte	0x04, 0x12
        /*001a*/ 	.short	(.L_19 - .L_18)
	.align		4
.L_18:
        /*001c*/ 	.word	index@(_ZN7cutlass13device_kernelINS_4gemm6kernel13GemmUniversalIN4cute5tupleIJiiiiEEENS1_10collective13CollectiveMmaINS1_34MainloopSm90TmaGmmaWarpSpecializedILi4ENS5_IJNS4_1CILi1EEESB_SB_EEENS1_32KernelTmaWarpSpecializedPingpongEEENS5_IJNSA_ILi64EEENSA_ILi128EEENSA_ILi256EEEEEEaNS5_IJlSB_lEEEaSJ_NS4_8TiledMMAINS4_8MMA_AtomIJNS4_4SM904GMMA27MMA_64x128x32_S32S8S8_SS_TNEEEENS4_6LayoutISC_NS5_IJNSA_ILi0EEESR_SR_EEEEENS5_IJNS4_10UnderscoreESU_SU_EEEEENS4_13SM90_TMA_LOADENS4_14ComposedLayoutINS4_7SwizzleILi3ELi4ELi3EEENS4_18smem_ptr_flag_bitsILi8EEENSQ_INS5_IJNSA_ILi8EEESG_EEENS5_IJSG_SB_EEEEEEEvNS4_8identityESX_S17_vS18_EENS_8epilogue10collective6detail29Sm90TmaWarpSpecializedAdapterINS1B_15DefaultEpilogueIaSJ_SJ_NS1A_6thread17LinearCombinationIaLi1EiiLNS1F_9ScaleType4KindE0ELNS_15FloatRoundStyleE2EaEENS1_15EpilogueDefaultEEEEEvvEEEEvNT_6ParamsE)
        /*0020*/ 	.word	0x00000000
.L_19:


//--------------------- .nv.compat                --------------------------
	.section	.nv.compat,"",@"SHT_CUDA_COMPAT_INFO"
	.align	4
        /*0000*/ 	.byte	0x02, 0x09, 0x01, 0x00, 0x02, 0x02, 0x04, 0x00, 0x02, 0x05, 0x05, 0x00, 0x03, 0x07, 0x01, 0x01
        /*0010*/ 	.byte	0x02, 0x03, 0x01, 0x00, 0x02, 0x06, 0x01, 0x00, 0x04, 0x0b, 0x08, 0x00, 0x00, 0x00, 0x00, 0x00
        /*0020*/ 	.byte	0x00, 0x00, 0x00, 0x00


//--------------------- .nv.info._ZN7cutlass13device_kernelINS_4gemm6kernel13GemmUniversalIN4cute5tupleIJiiiiEEENS1_10collective13CollectiveMmaINS1_34MainloopSm90TmaGmmaWarpSpecializedILi4ENS5_IJNS4_1CILi1EEESB_SB_EEENS1_32KernelTmaWarpSpecializedPingpongEEENS5_IJNSA_ILi64EEENSA_ILi128EEENSA_ILi256EEEEEEaNS5_IJlSB_lEEEaSJ_NS4_8TiledMMAINS4_8MMA_AtomIJNS4_4SM904GMMA27MMA_64x128x32_S32S8S8_SS_TNEEEENS4_6LayoutISC_NS5_IJNSA_ILi0EEESR_SR_EEEEENS5_IJNS4_10UnderscoreESU_SU_EEEEENS4_13SM90_TMA_LOADENS4_14ComposedLayoutINS4_7SwizzleILi3ELi4ELi3EEENS4_18smem_ptr_flag_bitsILi8EEENSQ_INS5_IJNSA_ILi8EEESG_EEENS5_IJSG_SB_EEEEEEEvNS4_8identityESX_S17_vS18_EENS_8epilogue10collective6detail29Sm90TmaWarpSpecializedAdapterINS1B_15DefaultEpilogueIaSJ_SJ_NS1A_6thread17LinearCombinationIaLi1EiiLNS1F_9ScaleType4KindE0ELNS_15FloatRoundStyleE2EaEENS1_15EpilogueDefaultEEEEEvvEEEEvNT_6ParamsE --------------------------
	.section	.nv.info._ZN7cutlass13device_kernelINS_4gemm6kernel13GemmUniversalIN4cute5tupleIJiiiiEEENS1_10collective13CollectiveMmaINS1_34MainloopSm90TmaGmmaWarpSpecializedILi4ENS5_IJNS4_1CILi1EEESB_SB_EEENS1_32KernelTmaWarpSpecializedPingpongEEENS5_IJNSA_ILi64EEENSA_ILi128EEENSA_ILi256EEEEEEaNS5_IJlSB_lEEEaSJ_NS4_8TiledMMAINS4_8MMA_AtomIJNS4_4SM904GMMA27MMA_64x128x32_S32S8S8_SS_TNEEEENS4_6LayoutISC_NS5_IJNSA_ILi0EEESR_SR_EEEEENS5_IJNS4_10UnderscoreESU_SU_EEEEENS4_13SM90_TMA_LOADENS4_14ComposedLayoutINS4_7SwizzleILi3ELi4ELi3EEENS4_18smem_ptr_flag_bitsILi8EEENSQ_INS5_IJNSA_ILi8EEESG_EEENS5_IJSG_SB_EEEEEEEvNS4_8identityESX_S17_vS18_EENS_8epilogue10collective6detail29Sm90TmaWarpSpecializedAdapterINS1B_15DefaultEpilogueIaSJ_SJ_NS1A_6thread17LinearCombinationIaLi1EiiLNS1F_9ScaleType4KindE0ELNS_15FloatRoundStyleE2EaEENS1_15EpilogueDefaultEEEEEvvEEEEvNT_6ParamsE,"",@"SHT_CUDA_INFO"
	.sectionflags	@""
	.align	4


	//----- nvinfo : EIATTR_CUDA_API_VERSION
	.align		4
        /*0000*/ 	.byte	0x04, 0x37
        /*0002*/ 	.short	(.L_21 - .L_20)
.L_20:
        /*0004*/ 	.word	0x00000082


	//----- nvinfo : EIATTR_KPARAM_INFO
	.align		4
.L_21:
        /*0008*/ 	.byte	0x04, 0x17
        /*000a*/ 	.short	(.L_23 - .L_22)
.L_22:
        /*000c*/ 	.word	0x00000000
        /*0010*/ 	.short	0x0000
        /*0012*/ 	.short	0x0070
        /*0014*/ 	.byte	0x00, 0xf0, 0x01, 0x10


	//----- nvinfo : EIATTR_SPARSE_MMA_MASK
	.align		4
.L_23:
        /*0018*/ 	.byte	0x03, 0x50
        /*001a*/ 	.short	0x0000


	//----- nvinfo : EIATTR_MAXREG_COUNT
	.align		4
        /*001c*/ 	.byte	0x03, 0x1b
        /*001e*/ 	.short	0x00a8


	//----- nvinfo : EIATTR_NUM_BARRIERS
	.align		4
        /*0020*/ 	.byte	0x02, 0x4c
        /*0022*/ 	.byte	0x01
	.zero		1


	//----- nvinfo : EIATTR_EXTERNS
	.align		4
        /*0024*/ 	.byte	0x04, 0x0f
        /*0026*/ 	.short	(.L_25 - .L_24)


	//   ....[0]....
	.align		4
.L_24:
        /*0028*/ 	.word	index@(__assertfail)


	//----- nvinfo : EIATTR_MERCURY_ISA_VERSION
	.align		4
.L_25:
        /*002c*/ 	.byte	0x03, 0x5f
        /*002e*/ 	.short	0x0101


	//----- nvinfo : EIATTR_INT_WARP_WIDE_INSTR_OFFSETS
	.align		4
        /*0030*/ 	.byte	0x04, 0x31
        /*0032*/ 	.short	(.L_27 - .L_26)


	//   ....[0]....
.L_26:
        /*0034*/ 	.word	0x00000470


	//   ....[1]....
        /*0038*/ 	.word	0x00000490


	//   ....[2]....
        /*003c*/ 	.word	0x00000510


	//   ....[3]....
        /*0040*/ 	.word	0x00000520


	//   ....[4]....
        /*0044*/ 	.word	0x00000530


	//   ....[5]....
        /*0048*/ 	.word	0x00000550


	//   ....[6]....
        /*004c*/ 	.word	0x000005b0


	//   ....[7]....
        /*0050*/ 	.word	0x000005d0


	//----- nvinfo : EIATTR_COOP_GROUP_MASK_REGIDS
	.align		4
.L_27:
        /*0054*/ 	.byte	0x04, 0x29
        /*0056*/ 	.short	(.L_29 - .L_28)


	//   ....[0]....
.L_28:
        /*0058*/ 	.word	0xffffffff


	//   ....[1]....
        /*005c*/ 	.word	0xffffffff


	//   ....[2]....
        /*0060*/ 	.word	0xffffffff


	//   ....[3]....
        /*0064*/ 	.word	0xffffffff


	//   ....[4]....
        /*0068*/ 	.word	0xffffffff


	//   ....[5]....
        /*006c*/ 	.word	0xffffffff


	//----- nvinfo : EIATTR_COOP_GROUP_INSTR_OFFSETS
	.align		4
.L_29:
        /*0070*/ 	.byte	0x04, 0x28
        /*0072*/ 	.short	(.L_31 - .L_30)


	//   ....[0]....
.L_30:
        /*0074*/ 	.word	0x00000050


	//   ....[1]....
        /*0078*/ 	.word	0x00000080


	//   ....[2]....
        /*007c*/ 	.word	0x00000180


	//   ....[3]....
        /*0080*/ 	.word	0x00000390


	//   ....[4]....
        /*0084*/ 	.word	0x000003d0


	//   ....[5]....
        /*0088*/ 	.word	0x00000410


	//----- nvinfo : EIATTR_REG_RECONFIG
	.align		4
.L_31:
        /*008c*/ 	.byte	0x01, 0x54
	.zero		2


	//----- nvinfo : EIATTR_SYSCALL_OFFSETS
	.align		4
        /*0090*/ 	.byte	0x04, 0x46
        /*0092*/ 	.short	(.L_33 - .L_32)


	//   ....[0]....
.L_32:
        /*0094*/ 	.word	0x00001730


	//----- nvinfo : EIATTR_MBARRIER_INSTR_OFFSETS
	.align		4
.L_33:
        /*0098*/ 	.byte	0x04, 0x39
        /*009a*/ 	.short	(.L_35 - .L_34)


	//   ....[0]....
.L_34:
        /*009c*/ 	.word	0x00000300
        /*00a0*/ 	.word	0x000000ff
        /*00a4*/ 	.word	0x00000000
        /*00a8*/ 	.short	0x0100
        /*00aa*/ 	.byte	0x09
	.zero		1


	//   ....[1]....
        /*00ac*/ 	.word	0x00000310
        /*00b0*/ 	.word	0x000000ff
        /*00b4*/ 	.word	0x00000020
        /*00b8*/ 	.short	0x0100
        /*00ba*/ 	.byte	0x09
	.zero		1


	//   ....[2]....
        /*00bc*/ 	.word	0x00000320
        /*00c0*/ 	.word	0x000000ff
        /*00c4*/ 	.word	0x00000008
        /*00c8*/ 	.short	0x0100
        /*00ca*/ 	.byte	0x09
	.zero		1


	//   ....[3]....
        /*00cc*/ 	.word	0x00000330
        /*00d0*/ 	.word	0x000000ff
        /*00d4*/ 	.word	0x00000028
        /*00d8*/ 	.short	0x0100
        /*00da*/ 	.byte	0x09
	.zero		1


	//   ....[4]....
        /*00dc*/ 	.word	0x00000340
        /*00e0*/ 	.word	0x000000ff
        /*00e4*/ 	.word	0x00000010
        /*00e8*/ 	.short	0x0100
        /*00ea*/ 	.byte	0x09
	.zero		1


	//   ....[5]....
        /*00ec*/ 	.word	0x00000350
        /*00f0*/ 	.word	0x000000ff
        /*00f4*/ 	.word	0x00000030
        /*00f8*/ 	.short	0x0100
        /*00fa*/ 	.byte	0x09
	.zero		1


	//   ....[6]....
        /*00fc*/ 	.word	0x00000360
        /*0100*/ 	.word	0x000000ff
        /*0104*/ 	.word	0x00000018
        /*0108*/ 	.short	0x0100
        /*010a*/ 	.byte	0x09
	.zero		1


	//   ....[7]....
        /*010c*/ 	.word	0x00000370
        /*0110*/ 	.word	0x000000ff
        /*0114*/ 	.word	0x00000038
        /*0118*/ 	.short	0x0100
        /*011a*/ 	.byte	0x09
	.zero		1


	//   ....[8]....
        /*011c*/ 	.word	0x000005f0
        /*0120*/ 	.word	0x000000ff
        /*0124*/ 	.word	0x00000070
        /*0128*/ 	.short	0x0100
        /*012a*/ 	.byte	0x09
	.zero		1


	//   ....[9]....
        /*012c*/ 	.word	0x00000600
        /*0130*/ 	.word	0x000000ff
        /*0134*/ 	.word	0x00000078
        /*0138*/ 	.short	0x0100
        /*013a*/ 	.byte	0x09
	.zero		1


	//   ....[10]....
        /*013c*/ 	.word	0x00000640
        /*0140*/ 	.word	0x000000ff
        /*0144*/ 	.word	0x00000050
        /*0148*/ 	.short	0x0100
        /*014a*/ 	.byte	0x0a
	.zero		1


	//   ....[11]....
        /*014c*/ 	.word	0x00000660
        /*0150*/ 	.word	0x000000ff
        /*0154*/ 	.word	0x00000058
        /*0158*/ 	.short	0x0100
        /*015a*/ 	.byte	0x0a
	.zero		1


	//   ....[12]....
        /*015c*/ 	.word	0x00000670
        /*0160*/ 	.word	0x000000ff
        /*0164*/ 	.word	0x00000060
        /*0168*/ 	.short	0x0100
        /*016a*/ 	.byte	0x0a
	.zero		1


	//   ....[13]....
        /*016c*/ 	.word	0x00000680
        /*0170*/ 	.word	0x000000ff
        /*0174*/ 	.word	0x00000068
        /*0178*/ 	.short	0x0100
        /*017a*/ 	.byte	0x0a
	.zero		1


	//   ....[14]....
        /*017c*/ 	.word	0x000015f0
        /*0180*/ 	.word	0x0000005d
        /*0184*/ 	.word	0xfffffff8
        /*0188*/ 	.short	0x010a
        /*018a*/ 	.byte	0x3f
	.zero		1


	//   ....[15]....
        /*018c*/ 	.word	0x000017d0
        /*0190*/ 	.word	0x00000003
        /*0194*/ 	.word	0x00000000
        /*0198*/ 	.short	0x010a
        /*019a*/ 	.byte	0x3f
	.zero		1


	//   ....[16]....
        /*019c*/ 	.word	0x00001830
        /*01a0*/ 	.word	0x00000003
        /*01a4*/ 	.word	0x00000000
        /*01a8*/ 	.short	0x010a
        /*01aa*/ 	.byte	0x3f
	.zero		1


	//   ....[17]....
        /*01ac*/ 	.word	0x00001d50
        /*01b0*/ 	.word	0x000000ff
        /*01b4*/ 	.word	0x00000000
        /*01b8*/ 	.short	0x010a
        /*01ba*/ 	.byte	0x04
	.zero		1


	//   ....[18]....
        /*01bc*/ 	.word	0x00001d90
        /*01c0*/ 	.word	0x000000ff
        /*01c4*/ 	.word	0x00000000
        /*01c8*/ 	.short	0x010a
        /*01ca*/ 	.byte	0x04
	.zero		1


	//   ....[19]....
        /*01cc*/ 	.word	0x000021c0
        /*01d0*/ 	.word	0x000000ff
        /*01d4*/ 	.word	0x00000000
        /*01d8*/ 	.short	0x0101
        /*01da*/ 	.byte	0x04
	.zero		1


	//   ....[20]....
        /*01dc*/ 	.word	0x000022b0
        /*01e0*/ 	.word	0x00000062
        /*01e4*/ 	.word	0x00000000
        /*01e8*/ 	.short	0x0101
        /*01ea*/ 	.byte	0x31
	.zero		1


	//   ....[21]....
        /*01ec*/ 	.word	0x00002370
        /*01f0*/ 	.word	0x000000ff
        /*01f4*/ 	.word	0x00000000
        /*01f8*/ 	.short	0x0101
        /*01fa*/ 	.byte	0x04
	.zero		1


	//   ....[22]....
        /*01fc*/ 	.word	0x000023c0
        /*0200*/ 	.word	0x0000005d
        /*0204*/ 	.word	0x00000008
        /*0208*/ 	.short	0x010a
        /*020a*/ 	.byte	0x3f
	.zero		1


	//   ....[23]....
        /*020c*/ 	.word	0x00005790
        /*0210*/ 	.word	0x0000005e
        /*0214*/ 	.word	0x00000000
        /*0218*/ 	.short	0x0101
        /*021a*/ 	.byte	0x31
	.zero		1


	//   ....[24]....
        /*021c*/ 	.word	0x000061a0
        /*0220*/ 	.word	0x0000000a
        /*0224*/ 	.word	0x00000020
        /*0228*/ 	.short	0x010a
        /*022a*/ 	.byte	0x3f
	.zero		1


	//   ....[25]....
        /*022c*/ 	.word	0x00006600
        /*0230*/ 	.word	0x00000003
        /*0234*/ 	.word	0x00000078
        /*0238*/ 	.short	0x0101
        /*023a*/ 	.byte	0x3f
	.zero		1


	//   ....[26]....
        /*023c*/ 	.word	0x00006d90
        /*0240*/ 	.word	0x00000007
        /*0244*/ 	.word	0x00000000
        /*0248*/ 	.short	0x010a
        /*024a*/ 	.byte	0x3f
	.zero		1


	//   ....[27]....
        /*024c*/ 	.word	0x00006e10
        /*0250*/ 	.word	0x00000009
        /*0254*/ 	.word	0x00000000
        /*0258*/ 	.short	0x010a
        /*025a*/ 	.byte	0x3f
	.zero		1


	//   ....[28]....
        /*025c*/ 	.word	0x00006ea0
        /*0260*/ 	.word	0x00000006
        /*0264*/ 	.word	0x00000000
        /*0268*/ 	.short	0x010a
        /*026a*/ 	.byte	0x3f
	.zero		1


	//   ....[29]....
        /*026c*/ 	.word	0x00006f30
        /*0270*/ 	.word	0x00000003
        /*0274*/ 	.word	0x00000000
        /*0278*/ 	.short	0x010a
        /*027a*/ 	.byte	0x3f
	.zero		1


	//   ....[30]....
        /*027c*/ 	.word	0x00006f90
        /*0280*/ 	.word	0x0000005d
        /*0284*/ 	.word	0xfffffff8
        /*0288*/ 	.short	0x010a
        /*028a*/ 	.byte	0x3f
	.zero		1


	//   ....[31]....
        /*028c*/ 	.word	0x00006fe0
        /*0290*/ 	.word	0x00000003
        /*0294*/ 	.word	0x00000000
        /*0298*/ 	.short	0x010a
        /*029a*/ 	.byte	0x3f
	.zero		1


	//   ....[32]....
        /*029c*/ 	.word	0x00007040
        /*02a0*/ 	.word	0x00000004
        /*02a4*/ 	.word	0x00000000
        /*02a8*/ 	.short	0x010a
        /*02aa*/ 	.byte	0x3f
	.zero		1


	//   ....[33]....
        /*02ac*/ 	.word	0x00007090
        /*02b0*/ 	.word	0x0000005d
        /*02b4*/ 	.word	0x00000008
        /*02b8*/ 	.short	0x010a
        /*02ba*/ 	.byte	0x3f
	.zero		1


	//   ....[34]....
        /*02bc*/ 	.word	0x00007160
        /*02c0*/ 	.word	0x0000000a
        /*02c4*/ 	.word	0x00000020
        /*02c8*/ 	.short	0x010a
        /*02ca*/ 	.byte	0x3f
	.zero		1


	//   ....[35]....
        /*02cc*/ 	.word	0x00007230
        /*02d0*/ 	.word	0x00000007
        /*02d4*/ 	.word	0x00000000
        /*02d8*/ 	.short	0x010a
        /*02da*/ 	.byte	0x3f
	.zero		1


	//   ....[36]....
        /*02dc*/ 	.word	0x00007280
        /*02e0*/ 	.word	0x00000009
        /*02e4*/ 	.word	0x00000000
        /*02e8*/ 	.short	0x010a
        /*02ea*/ 	.byte	0x3f
	.zero		1


	//   ....[37]....
        /*02ec*/ 	.word	0x000072d0
        /*02f0*/ 	.word	0x00000006
        /*02f4*/ 	.word	0x00000000
        /*02f8*/ 	.short	0x010a
        /*02fa*/ 	.byte	0x3f
	.zero		1


	//----- nvinfo : EIATTR_NUM_MBARRIERS
	.align		4
.L_35:
        /*02fc*/ 	.byte	0x03, 0x38
        /*02fe*/ 	.short	0x000e


	//----- nvinfo : EIATTR_EXIT_INSTR_OFFSETS
	.align		4
        /*0300*/ 	.byte	0x04, 0x1c
        /*0302*/ 	.short	(.L_37 - .L_36)


	//   ....[0]....
.L_36:
        /*0304*/ 	.word	0x00001240


	//   ....[1]....
        /*0308*/ 	.word	0x000012a0


	//   ....[2]....
        /*030c*/ 	.word	0x00005ed0


	//   ....[3]....
        /*0310*/ 	.word	0x00005f00


	//   ....[4]....
        /*0314*/ 	.word	0x00006f80


	//----- nvinfo : EIATTR_MAX_THREADS
	.align		4
.L_37:
        /*0318*/ 	.byte	0x04, 0x05
        /*031a*/ 	.short	(.L_39 - .L_38)
.L_38:
        /*031c*/ 	.word	0x00000180
        /*0320*/ 	.word	0x00000001
        /*0324*/ 	.word	0x00000001


	//----- nvinfo : EIATTR_CRS_STACK_SIZE
	.align		4
.L_39:
        /*0328*/ 	.byte	0x04, 0x1e
        /*032a*/ 	.short	(.L_41 - .L_40)
.L_40:
        /*032c*/ 	.word	0x00000000


	//----- nvinfo : EIATTR_CBANK_PARAM_SIZE
	.align		4
.L_41:
        /*0330*/ 	.byte	0x03, 0x19
        /*0332*/ 	.short	0x0470


	//----- nvinfo : EIATTR_PARAM_CBANK
	.align		4
        /*0334*/ 	.byte	0x04, 0x0a
        /*0336*/ 	.short	(.L_43 - .L_42)
	.align		4
.L_42:
        /*0338*/ 	.word	index@(.nv.constant0._ZN7cutlass13device_kernelINS_4gemm6kernel13GemmUniversalIN4cute5tupleIJiiiiEEENS1_10collective13CollectiveMmaINS1_34MainloopSm90TmaGmmaWarpSpecializedILi4ENS5_IJNS4_1CILi1EEESB_SB_EEENS1_32KernelTmaWarpSpecializedPingpongEEENS5_IJNSA_ILi64EEENSA_ILi128EEENSA_ILi256EEEEEEaNS5_IJlSB_lEEEaSJ_NS4_8TiledMMAINS4_8MMA_AtomIJNS4_4SM904GMMA27MMA_64x128x32_S32S8S8_SS_TNEEEENS4_6LayoutISC_NS5_IJNSA_ILi0EEESR_SR_EEEEENS5_IJNS4_10UnderscoreESU_SU_EEEEENS4_13SM90_TMA_LOADENS4_14ComposedLayoutINS4_7SwizzleILi3ELi4ELi3EEENS4_18smem_ptr_flag_bitsILi8EEENSQ_INS5_IJNSA_ILi8EEESG_EEENS5_IJSG_SB_EEEEEEEvNS4_8identityESX_S17_vS18_EENS_8epilogue10collective6detail29Sm90TmaWarpSpecializedAdapterINS1B_15DefaultEpilogueIaSJ_SJ_NS1A_6thread17LinearCombinationIaLi1EiiLNS1F_9ScaleType4KindE0ELNS_15FloatRoundStyleE2EaEENS1_15EpilogueDefaultEEEEEvvEEEEvNT_6ParamsE)
        /*033c*/ 	.short	0x0210
        /*033e*/ 	.short	0x0470


	//----- nvinfo : EIATTR_SW_WAR
	.align		4
.L_43:
        /*0340*/ 	.byte	0x04, 0x36
        /*0342*/ 	.short	(.L_45 - .L_44)
.L_44:
        /*0344*/ 	.word	0x00000008
.L_45:


//--------------------- .nv.callgraph             --------------------------
	.section	.nv.callgraph,"",@"SHT_CUDA_CALLGRAPH"
	.align	4
	.sectionentsize	8
	.align		4
        /*0000*/ 	.word	0x00000000
	.align		4
        /*0004*/ 	.word	0xffffffff
	.align		4
        /*0008*/ 	.word	index@(_ZN7cutlass13device_kernelINS_4gemm6kernel13GemmUniversalIN4cute5tupleIJiiiiEEENS1_10collective13CollectiveMmaINS1_34MainloopSm90TmaGmmaWarpSpecializedILi4ENS5_IJNS4_1CILi1EEESB_SB_EEENS1_32KernelTmaWarpSpecializedPingpongEEENS5_IJNSA_ILi64EEENSA_ILi128EEENSA_ILi256EEEEEEaNS5_IJlSB_lEEEaSJ_NS4_8TiledMMAINS4_8MMA_AtomIJNS4_4SM904GMMA27MMA_64x128x32_S32S8S8_SS_TNEEEENS4_6LayoutISC_NS5_IJNSA_ILi0EEESR_SR_EEEEENS5_IJNS4_10UnderscoreESU_SU_EEEEENS4_13SM90_TMA_LOADENS4_14ComposedLayoutINS4_7SwizzleILi3ELi4ELi3EEENS4_18smem_ptr_flag_bitsILi8EEENSQ_INS5_IJNSA_ILi8EEESG_EEENS5_IJSG_SB_EEEEEEEvNS4_8identityESX_S17_vS18_EENS_8epilogue10collective6detail29Sm90TmaWarpSpecializedAdapterINS1B_15DefaultEpilogueIaSJ_SJ_NS1A_6thread17LinearCombinationIaLi1EiiLNS1F_9ScaleType4KindE0ELNS_15FloatRoundStyleE2EaEENS1_15EpilogueDefaultEEEEEvvEEEEvNT_6ParamsE)
	.align		4
        /*000c*/ 	.word	index@(__assertfail)
	.align		4
        /*0010*/ 	.word	0x00000000
	.align		4
        /*0014*/ 	.word	0xfffffffe
	.align		4
        /*0018*/ 	.word	0x00000000
	.align		4
        /*001c*/ 	.word	0xfffffffd
	.align		4
        /*0020*/ 	.word	0x00000000
	.align		4
        /*0024*/ 	.word	0xfffffffc


//--------------------- .nv.constant4             --------------------------
	.section	.nv.constant4,"a",@progbits
	.align	8
	.align		8
.nv.constant4:
        /*0000*/ 	.dword	__assertfail
	.align		8
        /*0008*/ 	.dword	__unnamed_1
	.align		8
        /*0010*/ 	.dword	_ZN40_INTERNAL_22e10558_4_k_cu_5f935b71_119774cuda3std3__45__cpo5beginE
	.align		8
        /*0018*/ 	.dword	_ZN40_INTERNAL_22e10558_4_k_cu_5f935b71_119774cuda3std3__45__cpo3endE
	.align		8
        /*0020*/ 	.dword	_ZN40_INTERNAL_22e10558_4_k_cu_5f935b71_119774cuda3std3__45__cpo6cbeginE
	.align		8
        /*0028*/ 	.dword	_ZN40_INTERNAL_22e10558_4_k_cu_5f935b71_119774cuda3std3__45__cpo4cendE
	.align		8
        /*0030*/ 	.dword	_ZN40_INTERNAL_22e10558_4_k_cu_5f935b71_119774cuda3std3__442_GLOBAL__N__22e10558_4_k_cu_5f935b71_119776ignoreE
	.align		8
        /*0038*/ 	.dword	_ZN40_INTERNAL_22e10558_4_k_cu_5f935b71_119774cuda3std3__419piecewise_constructE
	.align		8
        /*0040*/ 	.dword	_ZN40_INTERNAL_22e10558_4_k_cu_5f935b71_119774cuda3std3__48in_placeE
	.align		8
        /*0048*/ 	.dword	_ZN40_INTERNAL_22e10558_4_k_cu_5f935b71_119774cuda3std6ranges3__45__cpo4swapE
	.align		8
        /*0050*/ 	.dword	_ZN40_INTERNAL_22e10558_4_k_cu_5f935b71_119774cuda3std6ranges3__45__cpo9iter_moveE
	.align		8
        /*0058*/ 	.dword	_ZN40_INTERNAL_22e10558_4_k_cu_5f935b71_119774cute7productE
	.align		8
        /*0060*/ 	.dword	_ZN40_INTERNAL_22e10558_4_k_cu_5f935b71_119774cute1_E
	.align		8
        /*0068*/ 	.dword	$str$22
	.align		8
        /*0070*/ 	.dword	$str$23


//--------------------- .text._ZN7cutlass13device_kernelINS_4gemm6kernel13GemmUniversalIN4cute5tupleIJiiiiEEENS1_10collective13CollectiveMmaINS1_34MainloopSm90TmaGmmaWarpSpecializedILi4ENS5_IJNS4_1CILi1EEESB_SB_EEENS1_32KernelTmaWarpSpecializedPingpongEEENS5_IJNSA_ILi64EEENSA_ILi128EEENSA_ILi256EEEEEEaNS5_IJlSB_lEEEaSJ_NS4_8TiledMMAINS4_8MMA_AtomIJNS4_4SM904GMMA27MMA_64x128x32_S32S8S8_SS_TNEEEENS4_6LayoutISC_NS5_IJNSA_ILi0EEESR_SR_EEEEENS5_IJNS4_10UnderscoreESU_SU_EEEEENS4_13SM90_TMA_LOADENS4_14ComposedLayoutINS4_7SwizzleILi3ELi4ELi3EEENS4_18smem_ptr_flag_bitsILi8EEENSQ_INS5_IJNSA_ILi8EEESG_EEENS5_IJSG_SB_EEEEEEEvNS4_8identityESX_S17_vS18_EENS_8epilogue10collective6detail29Sm90TmaWarpSpecializedAdapterINS1B_15DefaultEpilogueIaSJ_SJ_NS1A_6thread17LinearCombinationIaLi1EiiLNS1F_9ScaleType4KindE0ELNS_15FloatRoundStyleE2EaEENS1_15EpilogueDefaultEEEEEvvEEEEvNT_6ParamsE --------------------------
	.section	.text._ZN7cutlass13device_kernelINS_4gemm6kernel13GemmUniversalIN4cute5tupleIJiiiiEEENS1_10collective13CollectiveMmaINS1_34MainloopSm90TmaGmmaWarpSpecializedILi4ENS5_IJNS4_1CILi1EEESB_SB_EEENS1_32KernelTmaWarpSpecializedPingpongEEENS5_IJNSA_ILi64EEENSA_ILi128EEENSA_ILi256EEEEEEaNS5_IJlSB_lEEEaSJ_NS4_8TiledMMAINS4_8MMA_AtomIJNS4_4SM904GMMA27MMA_64x128x32_S32S8S8_SS_TNEEEENS4_6LayoutISC_NS5_IJNSA_ILi0EEESR_SR_EEEEENS5_IJNS4_10UnderscoreESU_SU_EEEEENS4_13SM90_TMA_LOADENS4_14ComposedLayoutINS4_7SwizzleILi3ELi4ELi3EEENS4_18smem_ptr_flag_bitsILi8EEENSQ_INS5_IJNSA_ILi8EEESG_EEENS5_IJSG_SB_EEEEEEEvNS4_8identityESX_S17_vS18_EENS_8epilogue10collective6detail29Sm90TmaWarpSpecializedAdapterINS1B_15DefaultEpilogueIaSJ_SJ_NS1A_6thread17LinearCombinationIaLi1EiiLNS1F_9ScaleType4KindE0ELNS_15FloatRoundStyleE2EaEENS1_15EpilogueDefaultEEEEEvvEEEEvNT_6ParamsE,"ax",@progbits
	.align	128
.text._ZN7cutlass13device_kernelINS_4gemm6kernel13GemmUniversalIN4cute5tupleIJiiiiEEENS1_10collective13CollectiveMmaINS1_34MainloopSm90TmaGmmaWarpSpecializedILi4ENS5_IJNS4_1CILi1EEESB_SB_EEENS1_32KernelTmaWarpSpecializedPingpongEEENS5_IJNSA_ILi64EEENSA_ILi128EEENSA_ILi256EEEEEEaNS5_IJlSB_lEEEaSJ_NS4_8TiledMMAINS4_8MMA_AtomIJNS4_4SM904GMMA27MMA_64x128x32_S32S8S8_SS_TNEEEENS4_6LayoutISC_NS5_IJNSA_ILi0EEESR_SR_EEEEENS5_IJNS4_10UnderscoreESU_SU_EEEEENS4_13SM90_TMA_LOADENS4_14ComposedLayoutINS4_7SwizzleILi3ELi4ELi3EEENS4_18smem_ptr_flag_bitsILi8EEENSQ_INS5_IJNSA_ILi8EEESG_EEENS5_IJSG_SB_EEEEEEEvNS4_8identityESX_S17_vS18_EENS_8epilogue10collective6detail29Sm90TmaWarpSpecializedAdapterINS1B_15DefaultEpilogueIaSJ_SJ_NS1A_6thread17LinearCombinationIaLi1EiiLNS1F_9ScaleType4KindE0ELNS_15FloatRoundStyleE2EaEENS1_15EpilogueDefaultEEEEEvvEEEEvNT_6ParamsE:
        .type           _ZN7cutlass13device_kernelINS_4gemm6kernel13GemmUniversalIN4cute5tupleIJiiiiEEENS1_10collective13CollectiveMmaINS1_34MainloopSm90TmaGmmaWarpSpecializedILi4ENS5_IJNS4_1CILi1EEESB_SB_EEENS1_32KernelTmaWarpSpecializedPingpongEEENS5_IJNSA_ILi64EEENSA_ILi128EEENSA_ILi256EEEEEEaNS5_IJlSB_lEEEaSJ_NS4_8TiledMMAINS4_8MMA_AtomIJNS4_4SM904GMMA27MMA_64x128x32_S32S8S8_SS_TNEEEENS4_6LayoutISC_NS5_IJNSA_ILi0EEESR_SR_EEEEENS5_IJNS4_10UnderscoreESU_SU_EEEEENS4_13SM90_TMA_LOADENS4_14ComposedLayoutINS4_7SwizzleILi3ELi4ELi3EEENS4_18smem_ptr_flag_bitsILi8EEENSQ_INS5_IJNSA_ILi8EEESG_EEENS5_IJSG_SB_EEEEEEEvNS4_8identityESX_S17_vS18_EENS_8epilogue10collective6detail29Sm90TmaWarpSpecializedAdapterINS1B_15DefaultEpilogueIaSJ_SJ_NS1A_6thread17LinearCombinationIaLi1EiiLNS1F_9ScaleType4KindE0ELNS_15FloatRoundStyleE2EaEENS1_15EpilogueDefaultEEEEEvvEEEEvNT_6ParamsE,@function
        .size           _ZN7cutlass13device_kernelINS_4gemm6kernel13GemmUniversalIN4cute5tupleIJiiiiEEENS1_10collective13CollectiveMmaINS1_34MainloopSm90TmaGmmaWarpSpecializedILi4ENS5_IJNS4_1CILi1EEESB_SB_EEENS1_32KernelTmaWarpSpecializedPingpongEEENS5_IJNSA_ILi64EEENSA_ILi128EEENSA_ILi256EEEEEEaNS5_IJlSB_lEEEaSJ_NS4_8TiledMMAINS4_8MMA_AtomIJNS4_4SM904GMMA27MMA_64x128x32_S32S8S8_SS_TNEEEENS4_6LayoutISC_NS5_IJNSA_ILi0EEESR_SR_EEEEENS5_IJNS4_10UnderscoreESU_SU_EEEEENS4_13SM90_TMA_LOADENS4_14ComposedLayoutINS4_7SwizzleILi3ELi4ELi3EEENS4_18smem_ptr_flag_bitsILi8EEENSQ_INS5_IJNSA_ILi8EEESG_EEENS5_IJSG_SB_EEEEEEEvNS4_8identityESX_S17_vS18_EENS_8epilogue10collective6detail29Sm90TmaWarpSpecializedAdapterINS1B_15DefaultEpilogueIaSJ_SJ_NS1A_6thread17LinearCombinationIaLi1EiiLNS1F_9ScaleType4KindE0ELNS_15FloatRoundStyleE2EaEENS1_15EpilogueDefaultEEEEEvvEEEEvNT_6ParamsE,(.L_x_200 - _ZN7cutlass13device_kernelINS_4gemm6kernel13GemmUniversalIN4cute5tupleIJiiiiEEENS1_10collective13CollectiveMmaINS1_34MainloopSm90TmaGmmaWarpSpecializedILi4ENS5_IJNS4_1CILi1EEESB_SB_EEENS1_32KernelTmaWarpSpecializedPingpongEEENS5_IJNSA_ILi64EEENSA_ILi128EEENSA_ILi256EEEEEEaNS5_IJlSB_lEEEaSJ_NS4_8TiledMMAINS4_8MMA_AtomIJNS4_4SM904GMMA27MMA_64x128x32_S32S8S8_SS_TNEEEENS4_6LayoutISC_NS5_IJNSA_ILi0EEESR_SR_EEEEENS5_IJNS4_10UnderscoreESU_SU_EEEEENS4_13SM90_TMA_LOADENS4_14ComposedLayoutINS4_7SwizzleILi3ELi4ELi3EEENS4_18smem_ptr_flag_bitsILi8EEENSQ_INS5_IJNSA_ILi8EEESG_EEENS5_IJSG_SB_EEEEEEEvNS4_8identityESX_S17_vS18_EENS_8epilogue10collective6detail29Sm90TmaWarpSpecializedAdapterINS1B_15DefaultEpilogueIaSJ_SJ_NS1A_6thread17LinearCombinationIaLi1EiiLNS1F_9ScaleType4KindE0ELNS_15FloatRoundStyleE2EaEENS1_15EpilogueDefaultEEEEEvvEEEEvNT_6ParamsE)
        .other          _ZN7cutlass13device_kernelINS_4gemm6kernel13GemmUniversalIN4cute5tupleIJiiiiEEENS1_10collective13CollectiveMmaINS1_34MainloopSm90TmaGmmaWarpSpecializedILi4ENS5_IJNS4_1CILi1EEESB_SB_EEENS1_32KernelTmaWarpSpecializedPingpongEEENS5_IJNSA_ILi64EEENSA_ILi128EEENSA_ILi256EEEEEEaNS5_IJlSB_lEEEaSJ_NS4_8TiledMMAINS4_8MMA_AtomIJNS4_4SM904GMMA27MMA_64x128x32_S32S8S8_SS_TNEEEENS4_6LayoutISC_NS5_IJNSA_ILi0EEESR_SR_EEEEENS5_IJNS4_10UnderscoreESU_SU_EEEEENS4_13SM90_TMA_LOADENS4_14ComposedLayoutINS4_7SwizzleILi3ELi4ELi3EEENS4_18smem_ptr_flag_bitsILi8EEENSQ_INS5_IJNSA_ILi8EEESG_EEENS5_IJSG_SB_EEEEEEEvNS4_8identityESX_S17_vS18_EENS_8epilogue10collective6detail29Sm90TmaWarpSpecializedAdapterINS1B_15DefaultEpilogueIaSJ_SJ_NS1A_6thread17LinearCombinationIaLi1EiiLNS1F_9ScaleType4KindE0ELNS_15FloatRoundStyleE2EaEENS1_15EpilogueDefaultEEEEEvvEEEEvNT_6ParamsE,@"STO_CUDA_ENTRY STV_DEFAULT"
_ZN7cutlass13device_kernelINS_4gemm6kernel13GemmUniversalIN4cute5tupleIJiiiiEEENS1_10collective13CollectiveMmaINS1_34MainloopSm90TmaGmmaWarpSpecializedILi4ENS5_IJNS4_1CILi1EEESB_SB_EEENS1_32KernelTmaWarpSpecializedPingpongEEENS5_IJNSA_ILi64EEENSA_ILi128EEENSA_ILi256EEEEEEaNS5_IJlSB_lEEEaSJ_NS4_8TiledMMAINS4_8MMA_AtomIJNS4_4SM904GMMA27MMA_64x128x32_S32S8S8_SS_TNEEEENS4_6LayoutISC_NS5_IJNSA_ILi0EEESR_SR_EEEEENS5_IJNS4_10UnderscoreESU_SU_EEEEENS4_13SM90_TMA_LOADENS4_14ComposedLayoutINS4_7SwizzleILi3ELi4ELi3EEENS4_18smem_ptr_flag_bitsILi8EEENSQ_INS5_IJNSA_ILi8EEESG_EEENS5_IJSG_SB_EEEEEEEvNS4_8identityESX_S17_vS18_EENS_8epilogue10collective6detail29Sm90TmaWarpSpecializedAdapterINS1B_15DefaultEpilogueIaSJ_SJ_NS1A_6thread17LinearCombinationIaLi1EiiLNS1F_9ScaleType4KindE0ELNS_15FloatRoundStyleE2EaEENS1_15EpilogueDefaultEEEEEvvEEEEvNT_6ParamsE:
[----:B------:R-:W0:Y:S01]  /*0000*/  LDC R1, c[0x0][0x28] ;  /* 0x00000a00ff017b82 */ /* 0x000e220000000800 */
[----:B------:R-:W1:Y:S01]  /*0010*/  S2R R4, SR_TID.X ;  /* 0x0000000000047919 */ /* 0x000e620000002100 */
[----:B------:R-:W-:Y:S01]  /*0020*/  ELECT P0, URZ, PT ;  /* 0x00000000003f782f */ /* 0x000fe20003800000 */
[----:B------:R-:W-:Y:S01]  /*0030*/  BSSY B0, `(.L_x_0) ;  /* 0x0000014000007945 */ /* 0x000fe20003800000 */
[----:B-1----:R-:W-:-:S05]  /*0040*/  SHF.R.U32.HI R0, RZ, 0x5, R4 ;  /* 0x00000005ff007819 */ /* 0x002fca0000011604 */
[----:B------:R-:W1:Y:S02]  /*0050*/  SHFL.IDX PT, R2, R0, RZ, 0x1f ;  /* 0x00001fff00027589 */ /* 0x000e6400000e0000 */
[----:B-1----:R-:W-:Y:S02]  /*0060*/  R2UR UR8, R2 ;  /* 0x00000000020872ca */ /* 0x002fe400000e0000 */
[----:B------:R-:W-:-:S05]  /*0070*/  SHF.R.U32.HI R2, RZ, 0x7, R4 ;  /* 0x00000007ff027819 */ /* 0x000fca0000011604 */
[----:B------:R1:W2:Y:S06]  /*0080*/  SHFL.IDX PT, R3, R2, RZ, 0x1f ;  /* 0x00001fff02037589 */ /* 0x0002ac00000e0000 */
[----:B------:R-:W-:Y:S02]  /*0090*/  USHF.R.S32.HI UR4, URZ, 0x1f, UR8 ;  /* 0x0000001f3f047899 */ /* 0x000fe40008011408 */
[----:B------:R-:W-:Y:S02]  /*00a0*/  ISETP.NE.OR P0, PT, RZ, UR8, !P0 ;  /* 0x00000008ff007c0c */ /* 0x000fe4000c705670 */
[----:B------:R-:W-:-:S04]  /*00b0*/  ULEA.HI UR4, UR4, UR8, URZ, 0x2 ;  /* 0x0000000804047291 */ /* 0x000fc8000f8f103f */
[----:B------:R-:W-:-:S04]  /*00c0*/  ULOP3.LUT UR4, UR4, 0xfffffffc, URZ, 0xc0, !UPT ;  /* 0xfffffffc04047892 */ /* 0x000fc8000f8ec03f */
[----:B------:R-:W-:-:S03]  /*00d0*/  UIADD3 UR8, UR8, -UR4, URZ ;  /* 0x8000000408087290 */ /* 0x000fc6000fffe03f */
[----:B01----:R-:W-:Y:S09]  /*00e0*/  @P0 BRA `(.L_x_1) ;  /* 0x0000000000200947 */ /* 0x003ff20003800000 */
[----:B------:R-:W-:Y:S02]  /*00f0*/  ULDC.64 UR4, c[0x0][0x198] ;  /* 0x0000660000047ab9 */ /* 0x000fe40000000a00 */
[----:B------:R-:W-:Y:S02]  /*0100*/  UIADD3 UR6, UP0, UR4, 0xf0, URZ ;  /* 0x000000f004067890 */ /* 0x000fe4000ff1e03f */
[----:B------:R-:W-:Y:S02]  /*0110*/  UIADD3 UR4, UP1, UR4, 0x1f0, URZ ;  /* 0x000001f004047890 */ /* 0x000fe4000ff3e03f */
[----:B------:R-:W-:Y:S02]  /*0120*/  UIADD3.X UR7, URZ, UR5, URZ, UP0, !UPT ;  /* 0x000000053f077290 */ /* 0x000fe400087fe43f */
[----:B------:R-:W-:-:S07]  /*0130*/  UIADD3.X UR5, URZ, UR5, URZ, UP1, !UPT ;  /* 0x000000053f057290 */ /* 0x000fce0008ffe43f */
[----:B------:R0:W-:Y:S02]  /*0140*/  UTMACCTL.PF [UR6] ;  /* 0x00000000060079b9 */ /* 0x0001e40008040000 */
[----:B------:R0:W-:Y:S02]  /*0150*/  UTMACCTL.PF [UR4] ;  /* 0x00000000040079b9 */ /* 0x0001e40008040000 */
[----:B0-----:R-:W-:Y:S01]  /*0160*/  NOP ;  /* 0x0000000000007918 */ /* 0x001fe20000000000 */
.L_x_1:
[----:B------:R-:W-:Y:S05]  /*0170*/  BSYNC B0 ;  /* 0x0000000000007941 */ /* 0x000fea0003800000 */
.L_x_0:
[----:B------:R-:W0:Y:S01]  /*0180*/  SHFL.IDX PT, R5, R0, RZ, 0x1f ;  /* 0x00001fff00057589 */ /* 0x000e2200000e0000 */
[----:B--2---:R-:W-:Y:S01]  /*0190*/  R2UR UR15, R3 ;  /* 0x00000000030f72ca */ /* 0x004fe200000e0000 */
[----:B------:R-:W-:-:S04]  /*01a0*/  UISETP.NE.AND UP0, UPT, UR8, 0x3, UPT ;  /* 0x000000030800788c */ /* 0x000fc8000bf05270 */
[----:B------:R-:W-:-:S08]  /*01b0*/  UISETP.EQ.OR UP0, UPT, UR8, URZ, !UP0 ;  /* 0x0000003f0800728c */ /* 0x000fd0000c702670 */
[----:B------:R-:W-:Y:S02]  /*01c0*/  UIADD3 UR18, UR15, -0x1, URZ ;  /* 0xffffffff0f127890 */ /* 0x000fe4000fffe03f */
[----:B------:R-:W-:Y:S02]  /*01d0*/  UISETP.EQ.AND UP0, UPT, UR15, URZ, UP0 ;  /* 0x0000003f0f00728c */ /* 0x000fe40008702270 */
[----:B------:R-:W-:Y:S02]  /*01e0*/  UISETP.GE.U32.AND UP1, UPT, UR18, 0x2, UPT ;  /* 0x000000021200788c */ /* 0x000fe4000bf26070 */
[----:B------:R-:W-:Y:S01]  /*01f0*/  USEL UR40, URZ, 0x1, !UP0 ;  /* 0x000000013f287887 */ /* 0x000fe2000c000000 */
[----:B0-----:R-:W-:-:S03]  /*0200*/  ISETP.NE.AND P0, PT, R5, RZ, PT ;  /* 0x000000ff0500720c */ /* 0x001fc60003f05270 */
[----:B------:R-:W-:-:S10]  /*0210*/  USEL UR40, UR40, 0x2, UP1 ;  /* 0x0000000228287887 */ /* 0x000fd40008800000 */
[----:B------:R-:W-:Y:S05]  /*0220*/  @P0 BRA `(.L_x_2) ;  /* 0x0000000000580947 */ /* 0x000fea0003800000 */
[----:B------:R-:W0:Y:S01]  /*0230*/  S2UR UR9, SR_CgaCtaId ;  /* 0x00000000000979c3 */ /* 0x000e220000008800 */
[----:B------:R-:W-:Y:S01]  /*0240*/  UMOV UR4, 0x400 ;  /* 0x0000040000047882 */ /* 0x000fe20000000000 */
[----:B------:R-:W-:Y:S01]  /*0250*/  UMOV UR5, 0x1 ;  /* 0x0000000100057882 */ /* 0x000fe20000000000 */
[----:B------:R-:W-:Y:S01]  /*0260*/  UMOV UR6, 0x80 ;  /* 0x0000008000067882 */ /* 0x000fe20000000000 */
[----:B------:R-:W-:Y:S01]  /*0270*/  ELECT P0, URZ, PT ;  /* 0x00000000003f782f */ /* 0x000fe20003800000 */
[----:B------:R-:W-:-:S04]  /*0280*/  UIADD3 UR6, -UR6, 0x100000, URZ ;  /* 0x0010000006067890 */ /* 0x000fc8000fffe13f */
[----:B------:R-:W-:Y:S02]  /*0290*/  USHF.L.U32 UR7, UR6, 0xb, URZ ;  /* 0x0000000b06077899 */ /* 0x000fe4000800063f */
[----:B------:R-:W-:Y:S02]  /*02a0*/  USHF.L.U32 UR6, UR6, 0x1, URZ ;  /* 0x0000000106067899 */ /* 0x000fe4000800063f */
[----:B0-----:R-:W-:Y:S02]  /*02b0*/  ULEA UR9, UR9, UR4, 0x18 ;  /* 0x0000000409097291 */ /* 0x001fe4000f8ec03f */
[----:B------:R-:W-:-:S04]  /*02c0*/  UIADD3 UR4, -UR5, 0x100000, URZ ;  /* 0x0010000005047890 */ /* 0x000fc8000fffe13f */
[----:B------:R-:W-:Y:S02]  /*02d0*/  USHF.L.U32 UR5, UR4, 0xb, URZ ;  /* 0x0000000b04057899 */ /* 0x000fe4000800063f */
[----:B------:R-:W-:Y:S01]  /*02e0*/  USHF.L.U32 UR4, UR4, 0x1, URZ ;  /* 0x0000000104047899 */ /* 0x000fe2000800063f */
[----:B------:R-:W0:Y:S11]  /*02f0*/  FENCE.VIEW.ASYNC.S ;  /* 0x00000000000073c6 */ /* 0x000e360000000000 */
[----:B0-----:R0:W1:Y:S01]  /*0300*/  SYNCS.EXCH.64 URZ, [UR9], UR4 ;  /* 0x00000004093f75b2 */ /* 0x0010620008000100 */
[----:B------:R0:W2:Y:S01]  /*0310*/  SYNCS.EXCH.64 URZ, [UR9+0x20], UR6 ;  /* 0x00002006093f75b2 */ /* 0x0000a20008000100 */
[----:B------:R0:W3:Y:S01]  /*0320*/  SYNCS.EXCH.64 URZ, [UR9+0x8], UR4 ;  /* 0x00000804093f75b2 */ /* 0x0000e20008000100 */
[----:B------:R0:W4:Y:S01]  /*0330*/  SYNCS.EXCH.64 URZ, [UR9+0x28], UR6 ;  /* 0x00002806093f75b2 */ /* 0x0001220008000100 */
[----:B------:R0:W0:Y:S01]  /*0340*/  SYNCS.EXCH.64 URZ, [UR9+0x10], UR4 ;  /* 0x00001004093f75b2 */ /* 0x0000220008000100 */
[----:B------:R0:W0:Y:S01]  /*0350*/  SYNCS.EXCH.64 URZ, [UR9+0x30], UR6 ;  /* 0x00003006093f75b2 */ /* 0x0000220008000100 */
[----:B------:R0:W0:Y:S01]  /*0360*/  SYNCS.EXCH.64 URZ, [UR9+0x18], UR4 ;  /* 0x00001804093f75b2 */ /* 0x0000220008000100 */
[----:B------:R0:W0:Y:S01]  /*0370*/  SYNCS.EXCH.64 URZ, [UR9+0x38], UR6 ;  /* 0x00003806093f75b2 */ /* 0x0000220008000100 */
[----:B------:R-:W-:Y:S01]  /*0380*/  NOP ;  /* 0x0000000000007918 */ /* 0x000fe20000000000 */
.L_x_2:
[----:B------:R-:W5:Y:S01]  /*0390*/  SHFL.IDX PT, R5, R0, RZ, 0x1f ;  /* 0x00001fff00057589 */ /* 0x000f6200000e0000 */
[----:B------:R-:W-:Y:S01]  /*03a0*/  ELECT P0, URZ, PT ;  /* 0x00000000003f782f */ /* 0x000fe20003800000 */
[----:B------:R-:W-:Y:S01]  /*03b0*/  NOP ;  /* 0x0000000000007918 */ /* 0x000fe20000000000 */
[----:B------:R-:W-:Y:S01]  /*03c0*/  ELECT P1, URZ, PT ;  /* 0x00000000003f782f */ /* 0x000fe20003820000 */
[----:B------:R-:W1:Y:S01]  /*03d0*/  SHFL.IDX PT, R3, R0, RZ, 0x1f ;  /* 0x00001fff00037589 */ /* 0x000e6200000e0000 */
[----:B0-----:R-:W-:Y:S01]  /*03e0*/  UMOV UR4, 0x20 ;  /* 0x0000002000047882 */ /* 0x001fe20000000000 */
[----:B------:R-:W-:Y:S01]  /*03f0*/  UMOV UR12, 0x80 ;  /* 0x00000080000c7882 */ /* 0x000fe20000000000 */
[----:B------:R-:W-:Y:S01]  /*0400*/  NOP ;  /* 0x0000000000007918 */ /* 0x000fe20000000000 */
[----:B------:R0:W0:Y:S01]  /*0410*/  SHFL.IDX PT, R93, R2, RZ, 0x1f ;  /* 0x00001fff025d7589 */ /* 0x00002200000e0000 */
[----:B------:R-:W-:Y:S01]  /*0420*/  ULDC.64 UR52, c[0x0][0x208] ;  /* 0x0000820000347ab9 */ /* 0x000fe20000000a00 */
[----:B-----5:R-:W-:-:S02]  /*0430*/  ISETP.NE.OR P0, PT, R5, RZ, !P0 ;  /* 0x000000ff0500720c */ /* 0x020fc40004705670 */
[----:B-1----:R-:W-:Y:S02]  /*0440*/  ISETP.NE.OR P1, PT, R3, RZ, !P1 ;  /* 0x000000ff0300720c */ /* 0x002fe40004f25670 */
[----:B------:R-:W-:-:S04]  /*0450*/  SHF.R.S32.HI R3, RZ, 0x1f, R4 ;  /* 0x0000001fff037819 */ /* 0x000fc80000011404 */
[----:B------:R-:W-:-:S05]  /*0460*/  LEA.HI R3, R3, R4, RZ, 0x7 ;  /* 0x0000000403037211 */ /* 0x000fca00078f38ff */
[----:B------:R-:W-:Y:S01]  /*0470*/  VOTEU.ALL UP0, P0 ;  /* 0x00000000003f7886 */ /* 0x000fe20000000000 */
[----:B------:R-:W-:Y:S01]  /*0480*/  LOP3.LUT R3, R3, 0xffffff80, RZ, 0xc0, !PT ;  /* 0xffffff8003037812 */ /* 0x000fe200078ec0ff */
[----:B------:R-:W-:-:S03]  /*0490*/  VOTEU.ALL UP1, P1 ;  /* 0x00000000003f7886 */ /* 0x000fc60000820000 */
[----:B------:R-:W1:Y:S01]  /*04a0*/  @!UP0 S2UR UR7, SR_CgaCtaId ;  /* 0x00000000000789c3 */ /* 0x000e620000008800 */
[----:B------:R-:W-:Y:S01]  /*04b0*/  @!UP0 UMOV UR6, 0x400 ;  /* 0x0000040000068882 */ /* 0x000fe20000000000 */
[----:B------:R-:W-:-:S04]  /*04c0*/  @!UP0 UIADD3 UR4, -UR4, 0x100000, URZ ;  /* 0x0010000004048890 */ /* 0x000fc8000fffe13f */
[----:B------:R-:W-:Y:S02]  /*04d0*/  @!UP0 USHF.L.U32 UR5, UR4, 0xb, URZ ;  /* 0x0000000b04058899 */ /* 0x000fe4000800063f */
[----:B------:R-:W-:Y:S01]  /*04e0*/  @!UP0 USHF.L.U32 UR4, UR4, 0x1, URZ ;  /* 0x0000000104048899 */ /* 0x000fe2000800063f */
[----:B------:R-:W-:Y:S01]  /*04f0*/  IMAD.IADD R3, R4, 0x1, -R3 ;  /* 0x0000000104037824 */ /* 0x000fe200078e0a03 */
[----:B------:R-:W-:Y:S01]  /*0500*/  @!UP1 UMOV UR10, 0x400 ;  /* 0x00000400000a9882 */ /* 0x000fe20000000000 */
[----:B------:R-:W-:Y:S01]  /*0510*/  VOTEU.ALL UP2, P1 ;  /* 0x00000000003f7886 */ /* 0x000fe20000840000 */
[----:B------:R-:W-:Y:S01]  /*0520*/  VOTEU.ALL UP3, P1 ;  /* 0x00000000003f7886 */ /* 0x000fe20000860000 */
[----:B------:R-:W-:Y:S01]  /*0530*/  VOTEU.ALL UP4, P1 ;  /* 0x00000000003f7886 */ /* 0x000fe20000880000 */
[----:B------:R-:W5:Y:S01]  /*0540*/  @!UP1 S2UR UR11, SR_CgaCtaId ;  /* 0x00000000000b99c3 */ /* 0x000f620000008800 */
[----:B------:R-:W-:Y:S01]  /*0550*/  VOTEU.ALL UP5, P1 ;  /* 0x00000000003f7886 */ /* 0x000fe200008a0000 */
[----:B------:R-:W-:Y:S01]  /*0560*/  ISETP.NE.AND P1, PT, RZ, UR15, PT ;  /* 0x0000000fff007c0c */ /* 0x000fe2000bf25270 */
[----:B-1----:R-:W-:-:S02]  /*0570*/  @!UP0 ULEA UR9, UR7, UR6, 0x18 ;  /* 0x0000000607098291 */ /* 0x002fc4000f8ec03f */
[----:B------:R-:W-:-:S04]  /*0580*/  @!UP1 UIADD3 UR6, -UR12, 0x100000, URZ ;  /* 0x001000000c069890 */ /* 0x000fc8000fffe13f */
[----:B------:R-:W-:Y:S02]  /*0590*/  @!UP1 USHF.L.U32 UR7, UR6, 0xb, URZ ;  /* 0x0000000b06079899 */ /* 0x000fe4000800063f */
[----:B------:R-:W-:Y:S01]  /*05a0*/  @!UP1 USHF.L.U32 UR6, UR6, 0x1, URZ ;  /* 0x0000000106069899 */ /* 0x000fe2000800063f */
[----:B------:R-:W-:Y:S01]  /*05b0*/  VOTEU.ALL UP0, P0 ;  /* 0x00000000003f7886 */ /* 0x000fe20000000000 */
[----:B-----5:R-:W-:Y:S01]  /*05c0*/  @!UP1 ULEA UR10, UR11, UR10, 0x18 ;  /* 0x0000000a0b0a9291 */ /* 0x020fe2000f8ec03f */
[----:B------:R-:W-:Y:S01]  /*05d0*/  VOTEU.ALL UP1, P0 ;  /* 0x00000000003f7886 */ /* 0x000fe20000020000 */
[----:B------:R-:W1:Y:S02]  /*05e0*/  FENCE.VIEW.ASYNC.S ;  /* 0x00000000000073c6 */ /* 0x000e640000000000 */
[----:B-1----:R-:W2:Y:S02]  /*05f0*/  @!UP0 SYNCS.EXCH.64 URZ, [UR9+0x70], UR4 ;  /* 0x00007004093f85b2 */ /* 0x002ea40008000100 */
[----:B------:R1:W2:Y:S01]  /*0600*/  @!UP1 SYNCS.EXCH.64 URZ, [UR9+0x78], UR4 ;  /* 0x00007804093f95b2 */ /* 0x0002a20008000100 */
[----:B------:R-:W-:Y:S01]  /*0610*/  NOP ;  /* 0x0000000000007918 */ /* 0x000fe20000000000 */
[----:B-1----:R-:W-:-:S02]  /*0620*/  ULDC.64 UR4, c[0x0][0x598] ;  /* 0x0001660000047ab9 */ /* 0x002fc40000000a00 */
[----:B------:R-:W-:Y:S02]  /*0630*/  ISETP.NE.U32.AND P0, PT, RZ, UR4, PT ;  /* 0x00000004ff007c0c */ /* 0x000fe4000bf05070 */
[----:B------:R1:W2:Y:S02]  /*0640*/  @!UP2 SYNCS.EXCH.64 URZ, [UR10+0x50], UR6 ;  /* 0x000050060a3fa5b2 */ /* 0x0002a40008000100 */
[----:B------:R-:W-:Y:S01]  /*0650*/  ISETP.NE.AND.EX P0, PT, RZ, UR5, PT, P0 ;  /* 0x00000005ff007c0c */ /* 0x000fe2000bf05300 */
[----:B------:R1:W2:Y:S01]  /*0660*/  @!UP3 SYNCS.EXCH.64 URZ, [UR10+0x58], UR6 ;  /* 0x000058060a3fb5b2 */ /* 0x0002a20008000100 */
[----:B------:R1:W2:Y:S01]  /*0670*/  @!UP4 SYNCS.EXCH.64 URZ, [UR10+0x60], UR6 ;  /* 0x000060060a3fc5b2 */ /* 0x0002a20008000100 */
[----:B------:R1:W2:Y:S01]  /*0680*/  @!UP5 SYNCS.EXCH.64 URZ, [UR10+0x68], UR6 ;  /* 0x000068060a3fd5b2 */ /* 0x0002a20008000100 */
[----:B------:R-:W-:Y:S01]  /*0690*/  NOP ;  /* 0x0000000000007918 */ /* 0x000fe20000000000 */
[----:B--234-:R-:W-:Y:S08]  /*06a0*/  BAR.SYNC.DEFER_BLOCKING 0x0 ;  /* 0x0000000000007b1d */ /* 0x01cff00000010000 */
[----:B01----:R-:W-:Y:S05]  /*06b0*/  @!P0 BRA `(.L_x_3) ;  /* 0x00000000001c8947 */ /* 0x003fea0003800000 */
[----:B------:R-:W0:Y:S02]  /*06c0*/  LDC.64 R6, c[0x0][0x598] ;  /* 0x00016600ff067b82 */ /* 0x000e240000000a00 */
[----:B0-----:R-:W2:Y:S02]  /*06d0*/  LDG.E.64 R6, desc[UR52][R6.64] ;  /* 0x0000003406067981 */ /* 0x001ea4000c1e1b00 */
[----:B--2---:R-:W-:-:S04]  /*06e0*/  ISETP.NE.U32.AND P0, PT, R6, RZ, PT ;  /* 0x000000ff0600720c */ /* 0x004fc80003f05070 */
[----:B------:R-:W-:-:S13]  /*06f0*/  ISETP.NE.AND.EX P0, PT, R7, RZ, PT, P0 ;  /* 0x000000ff0700720c */ /* 0x000fda0003f05300 */
[----:B------:R-:W-:Y:S05]  /*0700*/  @!P0 BRA `(.L_x_3) ;  /* 0x0000000000088947 */ /* 0x000fea0003800000 */
[----:B------:R1:W5:Y:S01]  /*0710*/  LD.E R22, desc[UR52][R6.64] ;  /* 0x0000003406167980 */ /* 0x000362000c101900 */
[----:B------:R-:W-:Y:S05]  /*0720*/  BRA `(.L_x_4) ;  /* 0x0000000000247947 */ /* 0x000fea0003800000 */
.L_x_3:
[----:B------:R-:W-:Y:S02]  /*0730*/  ULDC.64 UR4, c[0x0][0x588] ;  /* 0x0001620000047ab9 */ /* 0x000fe40000000a00 */
[----:B------:R-:W-:-:S04]  /*0740*/  ISETP.NE.U32.AND P0, PT, RZ, UR4, PT ;  /* 0x00000004ff007c0c */ /* 0x000fc8000bf05070 */
[----:B------:R-:W-:-:S13]  /*0750*/  ISETP.NE.AND.EX P0, PT, RZ, UR5, PT, P0 ;  /* 0x00000005ff007c0c */ /* 0x000fda000bf05300 */
[----:B------:R-:W-:Y:S05]  /*0760*/  @!P0 BRA `(.L_x_5) ;  /* 0x00000000000c8947 */ /* 0x000fea0003800000 */
[----:B------:R-:W0:Y:S02]  /*0770*/  LDC.64 R22, c[0x0][0x588] ;  /* 0x00016200ff167b82 */ /* 0x000e240000000a00 */
[----:B0-----:R0:W5:Y:S01]  /*0780*/  LDG.E R22, desc[UR52][R22.64] ;  /* 0x0000003416167981 */ /* 0x001162000c1e1900 */
[----:B------:R-:W-:Y:S05]  /*0790*/  BRA `(.L_x_4) ;  /* 0x0000000000087947 */ /* 0x000fea0003800000 */
.L_x_5:
[----:B------:R-:W-:Y:S02]  /*07a0*/  ULDC UR4, c[0x0][0x580] ;  /* 0x0001600000047ab9 */ /* 0x000fe40000000800 */
[----:B------:R-:W-:-:S07]  /*07b0*/  IMAD.U32 R22, RZ, RZ, UR4 ;  /* 0x00000004ff167e24 */ /* 0x000fce000f8e00ff */
.L_x_4:
[----:B------:R-:W-:Y:S02]  /*07c0*/  ULDC.64 UR4, c[0x0][0x5a0] ;  /* 0x0001680000047ab9 */ /* 0x000fe40000000a00 */
[----:B------:R-:W-:-:S04]  /*07d0*/  ISETP.NE.U32.AND P0, PT, RZ, UR4, PT ;  /* 0x00000004ff007c0c */ /* 0x000fc8000bf05070 */
[----:B------:R-:W-:-:S13]  /*07e0*/  ISETP.NE.AND.EX P0, PT, RZ, UR5, PT, P0 ;  /* 0x00000005ff007c0c */ /* 0x000fda000bf05300 */
[----:B------:R-:W-:Y:S05]  /*07f0*/  @!P0 BRA `(.L_x_6) ;  /* 0x00000000001c8947 */ /* 0x000fea0003800000 */
[----:B-1----:R-:W1:Y:S02]  /*0800*/  LDC.64 R6, c[0x0][0x5a0] ;  /* 0x00016800ff067b82 */ /* 0x002e640000000a00 */
[----:B-1----:R-:W2:Y:S02]  /*0810*/  LDG.E.64 R6, desc[UR52][R6.64] ;  /* 0x0000003406067981 */ /* 0x002ea4000c1e1b00 */
[----:B--2---:R-:W-:-:S04]  /*0820*/  ISETP.NE.U32.AND P0, PT, R6, RZ, PT ;  /* 0x000000ff0600720c */ /* 0x004fc80003f05070 */
[----:B------:R-:W-:-:S13]  /*0830*/  ISETP.NE.AND.EX P0, PT, R7, RZ, PT, P0 ;  /* 0x000000ff0700720c */ /* 0x000fda0003f05300 */
[----:B------:R-:W-:Y:S05]  /*0840*/  @!P0 BRA `(.L_x_6) ;  /* 0x0000000000088947 */ /* 0x000fea0003800000 */
[----:B0-----:R2:W5:Y:S01]  /*0850*/  LD.E R23, desc[UR52][R6.64] ;  /* 0x0000003406177980 */ /* 0x001562000c101900 */
[----:B------:R-:W-:Y:S05]  /*0860*/  BRA `(.L_x_7) ;  /* 0x0000000000247947 */ /* 0x000fea0003800000 */
.L_x_6:
[----:B------:R-:W-:Y:S02]  /*0870*/  ULDC.64 UR4, c[0x0][0x590] ;  /* 0x0001640000047ab9 */ /* 0x000fe40000000a00 */
[----:B------:R-:W-:-:S04]  /*0880*/  ISETP.NE.U32.AND P0, PT, RZ, UR4, PT ;  /* 0x00000004ff007c0c */ /* 0x000fc8000bf05070 */
[----:B------:R-:W-:-:S13]  /*0890*/  ISETP.NE.AND.EX P0, PT, RZ, UR5, PT, P0 ;  /* 0x00000005ff007c0c */ /* 0x000fda000bf05300 */
[----:B------:R-:W-:Y:S05]  /*08a0*/  @!P0 BRA `(.L_x_8) ;  /* 0x00000000000c8947 */ /* 0x000fea0003800000 */
[----:B-1----:R-:W0:Y:S02]  /*08b0*/  LDC.64 R6, c[0x0][0x590] ;  /* 0x00016400ff067b82 */ /* 0x002e240000000a00 */
[----:B0-----:R0:W5:Y:S01]  /*08c0*/  LDG.E R23, desc[UR52][R6.64] ;  /* 0x0000003406177981 */ /* 0x001162000c1e1900 */
[----:B------:R-:W-:Y:S05]  /*08d0*/  BRA `(.L_x_7) ;  /* 0x0000000000087947 */ /* 0x000fea0003800000 */
.L_x_8:
[----:B------:R-:W-:Y:S02]  /*08e0*/  ULDC UR4, c[0x0][0x584] ;  /* 0x0001610000047ab9 */ /* 0x000fe40000000800 */
[----:B0-----:R-:W-:-:S07]  /*08f0*/  IMAD.U32 R23, RZ, RZ, UR4 ;  /* 0x00000004ff177e24 */ /* 0x001fce000f8e00ff */
.L_x_7:
[----:B------:R-:W3:Y:S01]  /*0900*/  S2UR UR10, SR_CTAID.Y ;  /* 0x00000000000a79c3 */ /* 0x000ee20000002600 */
[----:B------:R-:W-:Y:S01]  /*0910*/  ULDC UR5, c[0x0][0x65c] ;  /* 0x0001970000057ab9 */ /* 0x000fe20000000800 */
[----:B------:R-:W-:Y:S01]  /*0920*/  UISETP.NE.AND UP0, UPT, UR15, 0x2, UPT ;  /* 0x000000020f00788c */ /* 0x000fe2000bf05270 */
[----:B------:R-:W-:Y:S01]  /*0930*/  IMAD.MOV.U32 R19, RZ, RZ, -0x1 ;  /* 0xffffffffff137424 */ /* 0x000fe200078e00ff */
[----:B------:R-:W-:Y:S01]  /*0940*/  UISETP.NE.AND UP2, UPT, UR5, 0x1, UPT ;  /* 0x000000010500788c */ /* 0x000fe2000bf45270 */
[----:B------:R-:W-:Y:S02]  /*0950*/  IMAD.MOV.U32 R18, RZ, RZ, -0x1 ;  /* 0xffffffffff127424 */ /* 0x000fe400078e00ff */
[----:B------:R-:W-:Y:S01]  /*0960*/  IMAD.MOV.U32 R2, RZ, RZ, -0x1 ;  /* 0xffffffffff027424 */ /* 0x000fe200078e00ff */
[----:B------:R-:W4:Y:S01]  /*0970*/  S2UR UR4, SR_CTAID.X ;  /* 0x00000000000479c3 */ /* 0x000f220000002500 */
[----:B------:R-:W-:-:S06]  /*0980*/  UP2UR UR38, UPR, URZ, 0x4 ;  /* 0x000000043f267883 */ /* 0x000fcc0008000000 */
[----:B------:R-:W-:Y:S01]  /*0990*/  @UP2 ULDC UR12, c[0x0][0x10] ;  /* 0x00000400000c2ab9 */ /* 0x000fe20000000800 */
[----:B------:R-:W-:Y:S01]  /*09a0*/  @UP2 UMOV UR7, URZ ;  /* 0x0000003f00072c82 */ /* 0x000fe20008000000 */
[----:B------:R-:W-:Y:S01]  /*09b0*/  @UP2 UMOV UR5, URZ ;  /* 0x0000003f00052c82 */ /* 0x000fe20008000000 */
[----:B012---:R-:W0:Y:S01]  /*09c0*/  LDC.64 R6, c[0x0][0x650] ;  /* 0x00019400ff067b82 */ /* 0x007e220000000a00 */
[----:B---3--:R-:W-:Y:S02]  /*09d0*/  @UP2 UMOV UR9, UR10 ;  /* 0x0000000a00092c82 */ /* 0x008fe40008000000 */
[----:B------:R-:W-:Y:S01]  /*09e0*/  @UP2 UMOV UR6, UR9 ;  /* 0x0000000900062c82 */ /* 0x000fe20008000000 */
[----:B------:R-:W-:Y:S01]  /*09f0*/  @!UP2 UMOV UR9, UR10 ;  /* 0x0000000a0009ac82 */ /* 0x000fe20008000000 */
[----:B----4-:R-:W-:-:S03]  /*0a00*/  @UP2 UIMAD.WIDE.U32 UR12, UR4, UR12, UR6 ;  /* 0x0000000c040c22a5 */ /* 0x010fc6000f8e0006 */
[----:B------:R-:W-:Y:S01]  /*0a10*/  @!UP2 ULDC UR6, c[0x0][0xc] ;  /* 0x000003000006aab9 */ /* 0x000fe20000000800 */
[----:B------:R-:W-:Y:S01]  /*0a20*/  @UP2 UIADD3 UR14, UR13, UR5, URZ ;  /* 0x000000050d0e2290 */ /* 0x000fe2000fffe03f */
[----:B------:R-:W-:Y:S02]  /*0a30*/  ULDC UR10, c[0x0][0xc] ;  /* 0x00000300000a7ab9 */ /* 0x000fe40000000800 */
[----:B------:R-:W-:Y:S01]  /*0a40*/  UMOV UR5, URZ ;  /* 0x0000003f00057c82 */ /* 0x000fe20008000000 */
[----:B------:R-:W-:Y:S01]  /*0a50*/  ULDC UR11, c[0x0][0x10] ;  /* 0x00000400000b7ab9 */ /* 0x000fe20000000800 */
[----:B------:R-:W-:Y:S02]  /*0a60*/  @!UP2 UIMAD.WIDE.U32 UR6, UR6, UR9, UR4 ;  /* 0x000000090606a2a5 */ /* 0x000fe4000f8e0004 */
[----:B------:R-:W-:Y:S01]  /*0a70*/  UIMAD.WIDE.U32 UR10, UR10, UR11, URZ ;  /* 0x0000000b0a0a72a5 */ /* 0x000fe2000f8e003f */
[----:B------:R-:W-:-:S03]  /*0a80*/  ULDC UR13, c[0x0][0x14] ;  /* 0x00000500000d7ab9 */ /* 0x000fc60000000800 */
[----:B------:R-:W-:Y:S02]  /*0a90*/  UIMAD.WIDE.U32 UR50, UR10, UR13, URZ ;  /* 0x0000000d0a3272a5 */ /* 0x000fe4000f8e003f */
[----:B------:R-:W-:Y:S01]  /*0aa0*/  UIMAD UR39, UR11, UR13, URZ ;  /* 0x0000000d0b2772a4 */ /* 0x000fe2000f8e023f */
[----:B------:R-:W-:Y:S01]  /*0ab0*/  @!UP2 UMOV UR12, UR6 ;  /* 0x00000006000cac82 */ /* 0x000fe20008000000 */
[----:B------:R-:W-:Y:S02]  /*0ac0*/  @!UP2 UMOV UR14, UR7 ;  /* 0x00000007000eac82 */ /* 0x000fe40008000000 */
[----:B------:R-:W-:Y:S02]  /*0ad0*/  UIADD3 UR39, UR51, UR39, URZ ;  /* 0x0000002733277290 */ /* 0x000fe4000fffe03f */
[----:B------:R-:W-:-:S04]  /*0ae0*/  UIADD3 UR6, UP1, UR12, UR50, URZ ;  /* 0x000000320c067290 */ /* 0x000fc8000ff3e03f */
[----:B------:R-:W-:Y:S02]  /*0af0*/  UIADD3.X UR7, UR14, UR39, URZ, UP1, !UPT ;  /* 0x000000270e077290 */ /* 0x000fe40008ffe43f */
[----:B------:R-:W-:Y:S02]  /*0b00*/  USEL UR6, UR6, UR12, !UP0 ;  /* 0x0000000c06067287 */ /* 0x000fe4000c000000 */
[----:B------:R-:W-:-:S04]  /*0b10*/  USEL UR7, UR7, UR14, !UP0 ;  /* 0x0000000e07077287 */ /* 0x000fc8000c000000 */
[----:B0-----:R-:W-:Y:S01]  /*0b20*/  ISETP.LE.U32.AND P0, PT, R6, UR6, PT ;  /* 0x0000000606007c0c */ /* 0x001fe2000bf03070 */
[----:B------:R-:W-:Y:S02]  /*0b30*/  IMAD.U32 R16, RZ, RZ, UR6 ;  /* 0x00000006ff107e24 */ /* 0x000fe4000f8e00ff */
[----:B------:R-:W-:Y:S02]  /*0b40*/  IMAD.U32 R0, RZ, RZ, UR7 ;  /* 0x00000007ff007e24 */ /* 0x000fe4000f8e00ff */
[----:B------:R-:W-:-:S03]  /*0b50*/  IMAD.U32 R17, RZ, RZ, UR7 ;  /* 0x00000007ff117e24 */ /* 0x000fc6000f8e00ff */
[----:B------:R-:W-:Y:S02]  /*0b60*/  ISETP.GE.U32.AND.EX P0, PT, R0, R7, PT, P0 ;  /* 0x000000070000720c */ /* 0x000fe40003f06100 */
[----:B------:R-:W-:-:S11]  /*0b70*/  PRMT R0, RZ, 0x7610, R0 ;  /* 0x00007610ff007816 */ /* 0x000fd60000000000 */
[----:B------:R-:W-:Y:S05]  /*0b80*/  @P0 BRA `(.L_x_9) ;  /* 0x00000004008c0947 */ /* 0x000fea0003800000 */
[----:B------:R-:W-:Y:S01]  /*0b90*/  I2FP.F32.U32 R0, UR4 ;  /* 0x0000000400007c45 */ /* 0x000fe20008201000 */
[----:B------:R-:W-:Y:S01]  /*0ba0*/  ULDC.64 UR16, c[0x0][0x628] ;  /* 0x00018a0000107ab9 */ /* 0x000fe20000000a00 */
[----:B------:R-:W-:Y:S01]  /*0bb0*/  ULDC UR6, c[0x0][0x150] ;  /* 0x0000540000067ab9 */ /* 0x000fe20000000800 */
[----:B------:R-:W-:Y:S01]  /*0bc0*/  ISETP.NE.U32.AND P0, PT, RZ, UR16, PT ;  /* 0x00000010ff007c0c */ /* 0x000fe2000bf05070 */
[----:B------:R-:W-:Y:S01]  /*0bd0*/  ULDC UR15, c[0x0][0x630] ;  /* 0x00018c00000f7ab9 */ /* 0x000fe20000000800 */
[----:B------:R-:W-:Y:S01]  /*0be0*/  FMUL R0, R0, UR6 ;  /* 0x0000000600007c20 */ /* 0x000fe20008400000 */
[----:B------:R-:W-:Y:S01]  /*0bf0*/  R2UR UR19, R16 ;  /* 0x00000000101372ca */ /* 0x000fe200000e0000 */
[----:B------:R-:W-:Y:S01]  /*0c00*/  ULDC UR21, c[0x0][0x154] ;  /* 0x0000550000157ab9 */ /* 0x000fe20000000800 */
[----:B------:R-:W-:Y:S01]  /*0c10*/  ISETP.NE.AND.EX P0, PT, RZ, UR17, PT, P0 ;  /* 0x00000011ff007c0c */ /* 0x000fe2000bf05300 */
[----:B------:R0:W1:Y:S01]  /*0c20*/  F2I.U32.TRUNC.NTZ R2, R0 ;  /* 0x0000000000027305 */ /* 0x000062000020f000 */
[----:B------:R-:W-:-:S02]  /*0c30*/  R2UR UR20, R17 ;  /* 0x00000000111472ca */ /* 0x000fc400000e0000 */
[----:B------:R-:W-:Y:S02]  /*0c40*/  R2UR UR6, R16 ;  /* 0x00000000100672ca */ /* 0x000fe400000e0000 */
[----:B------:R-:W-:-:S07]  /*0c50*/  R2UR UR7, R17 ;  /* 0x00000000110772ca */ /* 0x000fce00000e0000 */
[----:B0-----:R-:W-:Y:S08]  /*0c60*/  @!P0 BRA `(.L_x_10) ;  /* 0x0000000000308947 */ /* 0x001ff00003800000 */
[----:B------:R-:W-:Y:S01]  /*0c70*/  R2UR UR6, R16 ;  /* 0x00000000100672ca */ /* 0x000fe200000e0000 */
[----:B------:R-:W-:Y:S01]  /*0c80*/  ULDC UR12, c[0x0][0x634] ;  /* 0x00018d00000c7ab9 */ /* 0x000fe20000000800 */
[----:B------:R-:W-:-:S11]  /*0c90*/  R2UR UR14, R17 ;  /* 0x00000000110e72ca */ /* 0x000fd600000e0000 */
[----:B------:R-:W-:-:S04]  /*0ca0*/  UIADD3 UR12, UP1, UR6, UR12, URZ ;  /* 0x0000000c060c7290 */ /* 0x000fc8000ff3e03f */
[----:B------:R-:W-:-:S04]  /*0cb0*/  UIADD3.X UR14, URZ, UR14, URZ, UP1, !UPT ;  /* 0x0000000e3f0e7290 */ /* 0x000fc80008ffe43f */
[----:B------:R-:W-:-:S04]  /*0cc0*/  UIMAD.WIDE.U32 UR6, UR14, UR16, URZ ;  /* 0x000000100e0672a5 */ /* 0x000fc8000f8e003f */
[----:B------:R-:W-:Y:S02]  /*0cd0*/  UIMAD.WIDE.U32 UR10, UP1, UR12, UR17, UR6 ;  /* 0x000000110c0a72a5 */ /* 0x000fe4000f820006 */
[----:B------:R-:W-:Y:S02]  /*0ce0*/  UIMAD.WIDE.U32 UR6, UR12, UR16, URZ ;  /* 0x000000100c0672a5 */ /* 0x000fe4000f8e003f */
[----:B------:R-:W-:Y:S02]  /*0cf0*/  UIADD3.X UR13, URZ, URZ, URZ, UP1, !UPT ;  /* 0x0000003f3f0d7290 */ /* 0x000fe40008ffe43f */
[----:B------:R-:W-:Y:S01]  /*0d00*/  UIADD3 URZ, UP1, UR7, UR10, URZ ;  /* 0x0000000a073f7290 */ /* 0x000fe2000ff3e03f */
[----:B------:R-:W-:-:S03]  /*0d10*/  UMOV UR12, UR11 ;  /* 0x0000000b000c7c82 */ /* 0x000fc60008000000 */
[----:B------:R-:W-:-:S12]  /*0d20*/  UIMAD.WIDE.U32.X UR6, UR14, UR17, UR12, UP1 ;  /* 0x000000110e0672a5 */ /* 0x000fd800088e040c */
.L_x_10:
[----:B------:R-:W-:Y:S01]  /*0d30*/  USHF.R.U64 UR5, UR6, UR15, UR7 ;  /* 0x0000000f06057299 */ /* 0x000fe20008001207 */
[----:B------:R-:W-:Y:S01]  /*0d40*/  I2FP.F32.U32 R0, UR9 ;  /* 0x0000000900007c45 */ /* 0x000fe20008201000 */
[----:B------:R-:W-:Y:S01]  /*0d50*/  USHF.R.U32.HI UR6, URZ, UR15, UR7 ;  /* 0x0000000f3f067299 */ /* 0x000fe20008011607 */
[----:B-1----:R-:W-:Y:S01]  /*0d60*/  R2UR UR14, R2 ;  /* 0x00000000020e72ca */ /* 0x002fe200000e0000 */
[----:B------:R-:W-:Y:S02]  /*0d70*/  UIADD3 UR17, UP1, URZ, -UR5, URZ ;  /* 0x800000053f117290 */ /* 0x000fe4000ff3e03f */
[----:B------:R-:W-:Y:S01]  /*0d80*/  FMUL R0, R0, UR21 ;  /* 0x0000001500007c20 */ /* 0x000fe20008400000 */
[----:B------:R-:W-:Y:S01]  /*0d90*/  ULDC.64 UR10, c[0x0][0x620] ;  /* 0x00018800000a7ab9 */ /* 0x000fe20000000a00 */
[----:B------:R-:W-:Y:S01]  /*0da0*/  UIADD3.X UR6, URZ, ~UR6, URZ, UP1, !UPT ;  /* 0x800000063f067290 */ /* 0x000fe20008ffe43f */
[----:B------:R-:W-:Y:S01]  /*0db0*/  UMOV UR12, UR19 ;  /* 0x00000013000c7c82 */ /* 0x000fe20008000000 */
[----:B------:R-:W-:-:S02]  /*0dc0*/  UMOV UR13, UR20 ;  /* 0x00000014000d7c82 */ /* 0x000fc40008000000 */
[----:B------:R-:W-:Y:S01]  /*0dd0*/  UIMAD UR6, UR6, UR10, URZ ;  /* 0x0000000a060672a4 */ /* 0x000fe2000f8e023f */
[----:B------:R-:W0:Y:S01]  /*0de0*/  F2I.U32.TRUNC.NTZ R0, R0 ;  /* 0x0000000000007305 */ /* 0x000e22000020f000 */
[----:B------:R-:W-:Y:S02]  /*0df0*/  UIMAD.WIDE.U32 UR12, UR17, UR10, UR12 ;  /* 0x0000000a110c72a5 */ /* 0x000fe4000f8e000c */
[----:B------:R-:W-:Y:S01]  /*0e00*/  UIMAD UR17, UR17, UR11, UR6 ;  /* 0x0000000b111172a4 */ /* 0x000fe2000f8e0206 */
[----:B------:R-:W-:Y:S01]  /*0e10*/  ULDC UR24, c[0x0][0x658] ;  /* 0x0001960000187ab9 */ /* 0x000fe20000000800 */
[----:B------:R-:W-:Y:S02]  /*0e20*/  UMOV UR22, 0xffffffff ;  /* 0xffffffff00167882 */ /* 0x000fe40000000000 */
[----:B------:R-:W-:Y:S01]  /*0e30*/  UIADD3 UR17, UR13, UR17, URZ ;  /* 0x000000110d117290 */ /* 0x000fe2000fffe03f */
[----:B------:R-:W-:Y:S01]  /*0e40*/  ULDC UR19, c[0x0][0x618] ;  /* 0x0001860000137ab9 */ /* 0x000fe20000000800 */
[----:B------:R-:W-:Y:S01]  /*0e50*/  ULDC.64 UR6, c[0x0][0x640] ;  /* 0x0001900000067ab9 */ /* 0x000fe20000000a00 */
[----:B------:R-:W-:Y:S01]  /*0e60*/  USHF.L.U32 UR13, UR22, UR24, URZ ;  /* 0x00000018160d7299 */ /* 0x000fe2000800063f */
[----:B------:R-:W-:Y:S01]  /*0e70*/  ISETP.NE.U32.AND P0, PT, RZ, UR6, PT ;  /* 0x00000006ff007c0c */ /* 0x000fe2000bf05070 */
[----:B------:R-:W-:-:S02]  /*0e80*/  USHF.R.U64 UR22, UR12, UR19, UR17 ;  /* 0x000000130c167299 */ /* 0x000fc40008001211 */
[----:B------:R-:W-:Y:S01]  /*0e90*/  USHF.R.U32.HI UR12, URZ, UR19, UR17 ;  /* 0x000000133f0c7299 */ /* 0x000fe20008011611 */
[----:B0-----:R-:W-:Y:S01]  /*0ea0*/  R2UR UR16, R0 ;  /* 0x00000000001072ca */ /* 0x001fe200000e0000 */
[----:B------:R-:W-:Y:S01]  /*0eb0*/  ULDC UR21, c[0x0][0x608] ;  /* 0x0001820000157ab9 */ /* 0x000fe20000000800 */
[----:B------:R-:W-:Y:S01]  /*0ec0*/  ISETP.NE.AND.EX P0, PT, RZ, UR7, PT, P0 ;  /* 0x00000007ff007c0c */ /* 0x000fe2000bf05300 */
[----:B------:R-:W-:Y:S02]  /*0ed0*/  USHF.R.U64 UR26, UR22, UR21, UR12 ;  /* 0x00000015161a7299 */ /* 0x000fe4000800120c */
[----:B------:R-:W-:Y:S01]  /*0ee0*/  USHF.R.U32.HI UR12, URZ, UR21, UR12 ;  /* 0x000000153f0c7299 */ /* 0x000fe2000801160c */
[----:B------:R-:W-:Y:S01]  /*0ef0*/  UMOV UR20, 0x1 ;  /* 0x0000000100147882 */ /* 0x000fe20000000000 */
[----:B------:R-:W-:Y:S02]  /*0f00*/  UIADD3 UR14, -UR14, URZ, URZ ;  /* 0x0000003f0e0e7290 */ /* 0x000fe4000fffe13f */
[----:B------:R-:W-:-:S02]  /*0f10*/  USHF.R.U64 UR27, UR26, UR24, UR12 ;  /* 0x000000181a1b7299 */ /* 0x000fc4000800120c */
[----:B------:R-:W-:Y:S01]  /*0f20*/  USHF.L.U32 UR19, UR20, UR24, URZ ;  /* 0x0000001814137299 */ /* 0x000fe2000800063f */
[----:B------:R-:W-:Y:S01]  /*0f30*/  ULDC UR15, c[0x0][0x144] ;  /* 0x00005100000f7ab9 */ /* 0x000fe20000000800 */
[----:B------:R-:W-:Y:S01]  /*0f40*/  ULDC UR10, c[0x0][0x600] ;  /* 0x00018000000a7ab9 */ /* 0x000fe20000000800 */
[----:B------:R-:W-:Y:S02]  /*0f50*/  ULOP3.LUT UR20, URZ, UR13, URZ, 0x33, !UPT ;  /* 0x0000000d3f147292 */ /* 0x000fe4000f8e333f */
[----:B------:R-:W-:Y:S02]  /*0f60*/  USHF.R.U32.HI UR13, URZ, UR24, UR12 ;  /* 0x000000183f0d7299 */ /* 0x000fe4000801160c */
[----:B------:R-:W-:Y:S02]  /*0f70*/  UIADD3 UR11, UR10, -0x1, URZ ;  /* 0xffffffff0a0b7890 */ /* 0x000fe4000fffe03f */
[----:B------:R-:W-:Y:S02]  /*0f80*/  UIADD3 UR23, -UR16, URZ, URZ ;  /* 0x0000003f10177290 */ /* 0x000fe4000fffe13f */
[----:B------:R-:W-:Y:S01]  /*0f90*/  UIMAD UR4, UR15, UR14, UR4 ;  /* 0x0000000e0f0472a4 */ /* 0x000fe2000f8e0204 */
[----:B------:R-:W-:Y:S01]  /*0fa0*/  ULDC UR28, c[0x0][0x148] ;  /* 0x00005200001c7ab9 */ /* 0x000fe20000000800 */
[----:B------:R-:W-:Y:S01]  /*0fb0*/  ULDC UR24, c[0x0][0x648] ;  /* 0x0001920000187ab9 */ /* 0x000fe20000000800 */
[----:B------:R-:W-:Y:S01]  /*0fc0*/  ULDC UR25, c[0x0][0x638] ;  /* 0x00018e0000197ab9 */ /* 0x000fe20000000800 */
[----:B------:R-:W-:Y:S01]  /*0fd0*/  UMOV UR12, UR27 ;  /* 0x0000001b000c7c82 */ /* 0x000fe20008000000 */
[----:B------:R-:W-:Y:S07]  /*0fe0*/  @!P0 BRA `(.L_x_11) ;  /* 0x0000000000308947 */ /* 0x000fee0003800000 */
[----:B------:R-:W-:Y:S02]  /*0ff0*/  ULDC UR16, c[0x0][0x64c] ;  /* 0x0001930000107ab9 */ /* 0x000fe40000000800 */
        /* <DEDUP_REMOVED lines=8> */
[----:B------:R-:W-:-:S07]  /*1080*/  UIMAD.WIDE.U32.X UR6, UR21, UR7, UR16, UP1 ;  /* 0x00000007150672a5 */ /* 0x000fce00088e0410 */
[----:B------:R-:W-:Y:S01]  /*1090*/  UMOV UR12, UR6 ;  /* 0x00000006000c7c82 */ /* 0x000fe20008000000 */
[----:B------:R-:W-:-:S05]  /*10a0*/  UMOV UR13, UR7 ;  /* 0x00000007000d7c82 */ /* 0x000fca0008000000 */
.L_x_11:
[----:B------:R-:W-:Y:S01]  /*10b0*/  UISETP.NE.AND UP1, UPT, UR38, URZ, UPT ;  /* 0x0000003f2600728c */ /* 0x000fe2000bf25270 */
[----:B------:R-:W-:Y:S01]  /*10c0*/  IMAD.MOV.U32 R0, RZ, RZ, 0x1 ;  /* 0x00000001ff007424 */ /* 0x000fe200078e00ff */
[----:B------:R-:W-:Y:S01]  /*10d0*/  USHF.R.U64 UR6, UR12, UR24, UR13 ;  /* 0x000000180c067299 */ /* 0x000fe2000800120d */
[----:B------:R-:W-:Y:S01]  /*10e0*/  IMAD.U32 R2, RZ, RZ, UR5 ;  /* 0x00000005ff027e24 */ /* 0x000fe2000f8e00ff */
[----:B------:R-:W-:Y:S02]  /*10f0*/  ULOP3.LUT UR20, UR26, UR20, URZ, 0xc0, !UPT ;  /* 0x000000141a147292 */ /* 0x000fe4000f8ec03f */
[----:B------:R-:W-:Y:S02]  /*1100*/  UIADD3 UR7, -UR6, URZ, URZ ;  /* 0x0000003f06077290 */ /* 0x000fe4000fffe13f */
[----:B------:R-:W-:Y:S02]  /*1110*/  UIMAD UR19, UR19, UR6, UR20 ;  /* 0x00000006131372a4 */ /* 0x000fe4000f8e0214 */
[----:B------:R-:W-:-:S02]  /*1120*/  ULOP3.LUT UR11, UR22, UR11, URZ, 0xc0, !UPT ;  /* 0x0000000b160b7292 */ /* 0x000fc4000f8ec03f */
[----:B------:R-:W-:Y:S02]  /*1130*/  @UP1 UIMAD UR4, UR28, UR23, UR9 ;  /* 0x000000171c0412a4 */ /* 0x000fe4000f8e0209 */
[----:B------:R-:W-:-:S03]  /*1140*/  UIMAD UR6, UR7, UR25, UR27 ;  /* 0x00000019070672a4 */ /* 0x000fc6000f8e021b */
[----:B------:R-:W-:Y:S01]  /*1150*/  ULDC UR7, c[0x0][0x610] ;  /* 0x0001840000077ab9 */ /* 0x000fe20000000800 */
[----:B------:R-:W-:Y:S02]  /*1160*/  UIMAD UR6, UR6, UR10, UR11 ;  /* 0x0000000a060672a4 */ /* 0x000fe4000f8e020b */
[----:B------:R-:W-:-:S04]  /*1170*/  UIMAD UR4, UR19, UR7, UR4 ;  /* 0x00000007130472a4 */ /* 0x000fc8000f8e0204 */
[----:B------:R-:W-:Y:S02]  /*1180*/  USEL UR7, UR6, UR4, !UP1 ;  /* 0x0000000406077287 */ /* 0x000fe4000c800000 */
[----:B------:R-:W-:-:S04]  /*1190*/  USEL UR4, UR4, UR6, !UP1 ;  /* 0x0000000604047287 */ /* 0x000fc8000c800000 */
[----:B------:R-:W-:Y:S02]  /*11a0*/  IMAD.U32 R18, RZ, RZ, UR7 ;  /* 0x00000007ff127e24 */ /* 0x000fe4000f8e00ff */
[----:B------:R-:W-:-:S07]  /*11b0*/  IMAD.U32 R19, RZ, RZ, UR4 ;  /* 0x00000004ff137e24 */ /* 0x000fce000f8e00ff */
.L_x_9:
[----:B------:R-:W-:Y:S02]  /*11c0*/  ULDC UR4, c[0x0][0x28c] ;  /* 0x0000a30000047ab9 */ /* 0x000fe40000000800 */
[----:B------:R-:W-:-:S04]  /*11d0*/  UIADD3 UR4, UR4, 0xff, URZ ;  /* 0x000000ff04047890 */ /* 0x000fc8000fffe03f */
[----:B------:R-:W-:-:S04]  /*11e0*/  USHF.R.S32.HI UR5, URZ, 0x1f, UR4 ;  /* 0x0000001f3f057899 */ /* 0x000fc80008011404 */
[----:B------:R-:W-:-:S04]  /*11f0*/  ULEA.HI UR5, UR5, UR4, URZ, 0x8 ;  /* 0x0000000405057291 */ /* 0x000fc8000f8f403f */
[----:B------:R-:W-:Y:S01]  /*1200*/  USHF.R.S32.HI UR37, URZ, 0x8, UR5 ;  /* 0x000000083f257899 */ /* 0x000fe20008011405 */
[----:B------:R-:W-:Y:S11]  /*1210*/  @!P1 BRA `(.L_x_12) ;  /* 0x0000004c00309947 */ /* 0x000ff60003800000 */
[----:B------:R-:W-:-:S06]  /*1220*/  UISETP.GT.U32.AND UP1, UPT, UR18, 0x1, UPT ;  /* 0x000000011200788c */ /* 0x000fcc000bf24070 */
[----:B------:R-:W-:-:S13]  /*1230*/  PLOP3.LUT P0, PT, PT, PT, UP1, 0x80, 0x0 ;  /* 0x000000000000781c */ /* 0x000fda0003f0f018 */
[----:B------:R-:W-:Y:S05]  /*1240*/  @P0 EXIT ;  /* 0x000000000000094d */ /* 0x000fea0003800000 */
.L_x_13:
[----:B------:R-:W-:-:S08]  /*1250*/  NOP ;  /* 0x0000000000007918 */ /* 0x000fd00000000000 */
[----:B------:R-:W0:Y:S02]  /*1260*/  USETMAXREG.TRY_ALLOC.CTAPOOL UP1, 0xe8 ;  /* 0x000000e8000079c8 */ /* 0x000e240008020600 */
[----:B0-----:R-:W-:-:S13]  /*1270*/  PLOP3.LUT P0, PT, PT, PT, UP1, 0x80, 0x0 ;  /* 0x000000000000781c */ /* 0x001fda0003f0f018 */
[----:B------:R-:W-:Y:S05]  /*1280*/  @!P0 BRA `(.L_x_13) ;  /* 0xfffffffc00f08947 */ /* 0x000fea000383ffff */
[----:B------:R-:W-:-:S13]  /*1290*/  LOP3.LUT P0, RZ, R0, 0xff, RZ, 0xc0, !PT ;  /* 0x000000ff00ff7812 */ /* 0x000fda000780c0ff */
[----:B------:R-:W-:Y:S05]  /*12a0*/  @!P0 EXIT ;  /* 0x000000000000894d */ /* 0x000fea0003800000 */
[----:B------:R-:W0:Y:S01]  /*12b0*/  S2UR UR5, SR_CgaCtaId ;  /* 0x00000000000579c3 */ /* 0x000e220000008800 */
[----:B------:R-:W-:Y:S01]  /*12c0*/  SHF.R.S32.HI R0, RZ, 0x1f, R3 ;  /* 0x0000001fff007819 */ /* 0x000fe20000011403 */
[----:B------:R-:W-:Y:S01]  /*12d0*/  UMOV UR42, 0x400 ;  /* 0x00000400002a7882 */ /* 0x000fe20000000000 */
[----:B------:R-:W-:Y:S02]  /*12e0*/  USHF.R.U32.HI UR4, URZ, 0x2, UR37 ;  /* 0x000000023f047899 */ /* 0x000fe40008011625 */
[CC--:B------:R-:W-:Y:S01]  /*12f0*/  LEA.HI R4, R0.reuse, R3.reuse, RZ, 0x2 ;  /* 0x0000000300047211 */ /* 0x0c0fe200078f10ff */
[----:B------:R-:W-:Y:S01]  /*1300*/  ULOP3.LUT UR45, UR37, 0x3, URZ, 0xc0, !UPT ;  /* 0x00000003252d7892 */ /* 0x000fe2000f8ec03f */
[----:B------:R-:W-:Y:S01]  /*1310*/  LEA.HI R6, R0, R3, RZ, 0x5 ;  /* 0x0000000300067211 */ /* 0x000fe200078f28ff */
[----:B------:R-:W1:Y:S01]  /*1320*/  LDC R7, c[0x0][0x288] ;  /* 0x0000a200ff077b82 */ /* 0x000e620000000800 */
[--C-:B------:R-:W-:Y:S01]  /*1330*/  SHF.R.S32.HI R88, RZ, 0x2, R4.reuse ;  /* 0x00000002ff587819 */ /* 0x100fe20000011404 */
[----:B------:R-:W-:Y:S01]  /*1340*/  VIADD R0, R93, 0xffffffff ;  /* 0xffffffff5d007836 */ /* 0x000fe20000000000 */
[----:B------:R-:W-:Y:S01]  /*1350*/  SHF.R.S32.HI R5, RZ, 0x1f, R4 ;  /* 0x0000001fff057819 */ /* 0x000fe20000011404 */
[----:B------:R-:W-:Y:S01]  /*1360*/  UISETP.LT.AND UP1, UPT, UR37, 0x1, UPT ;  /* 0x000000012500788c */ /* 0x000fe2000bf21270 */
[----:B------:R-:W-:Y:S01]  /*1370*/  LOP3.LUT R4, R4, 0xfffffffc, RZ, 0xc0, !PT ;  /* 0xfffffffc04047812 */ /* 0x000fe200078ec0ff */
[----:B------:R-:W-:Y:S01]  /*1380*/  ULOP3.LUT UR4, UR4, 0x1, URZ, 0xc0, !UPT ;  /* 0x0000000104047892 */ /* 0x000fe2000f8ec03f */
[----:B------:R-:W-:Y:S01]  /*1390*/  LEA.HI R5, R5, R88, RZ, 0x3 ;  /* 0x0000005805057211 */ /* 0x000fe200078f18ff */
[----:B------:R-:W-:Y:S01]  /*13a0*/  ULDC UR44, c[0x0][0x658] ;  /* 0x00019600002c7ab9 */ /* 0x000fe20000000800 */
[C---:B------:R-:W-:Y:S01]  /*13b0*/  ISETP.NE.AND P0, PT, R0.reuse, RZ, PT ;  /* 0x000000ff0000720c */ /* 0x040fe20003f05270 */
[----:B------:R-:W-:Y:S01]  /*13c0*/  IMAD.IADD R4, R3, 0x1, -R4 ;  /* 0x0000000103047824 */ /* 0x000fe200078e0a04 */
[----:B------:R-:W-:Y:S01]  /*13d0*/  LOP3.LUT R5, R5, 0xfffffff8, RZ, 0xc0, !PT ;  /* 0xfffffff805057812 */ /* 0x000fe200078ec0ff */
[----:B------:R-:W-:Y:S01]  /*13e0*/  IMAD.SHL.U32 R0, R0, 0x8, RZ ;  /* 0x0000000800007824 */ /* 0x000fe200078e00ff */
[----:B------:R-:W-:Y:S01]  /*13f0*/  SHF.R.S32.HI R3, RZ, 0x5, R6 ;  /* 0x00000005ff037819 */ /* 0x000fe20000011406 */
[----:B------:R-:W-:Y:S01]  /*1400*/  IMAD.SHL.U32 R90, R4, 0x2, RZ ;  /* 0x00000002045a7824 */ /* 0x000fe200078e00ff */
[----:B------:R-:W-:Y:S01]  /*1410*/  UMOV UR6, 0xffffffff ;  /* 0xffffffff00067882 */ /* 0x000fe20000000000 */
[----:B0-----:R-:W-:Y:S01]  /*1420*/  ULEA UR42, UR5, UR42, 0x18 ;  /* 0x0000002a052a7291 */ /* 0x001fe2000f8ec03f */
[----:B------:R-:W-:Y:S01]  /*1430*/  IMAD.IADD R88, R88, 0x1, -R5 ;  /* 0x0000000158587824 */ /* 0x000fe200078e0a05 */
[----:B------:R-:W-:Y:S01]  /*1440*/  LOP3.LUT R0, R0, 0x8, RZ, 0xc0, !PT ;  /* 0x0000000800007812 */ /* 0x000fe200078ec0ff */
[----:B------:R-:W-:Y:S01]  /*1450*/  ULDC UR8, c[0x0][0x284] ;  /* 0x0000a10000087ab9 */ /* 0x000fe20000000800 */
[----:B------:R-:W-:Y:S01]  /*1460*/  UIADD3 UR49, UR42, 0x50, URZ ;  /* 0x000000502a317890 */ /* 0x000fe2000fffe03f */
[C-C-:B------:R-:W-:Y:S01]  /*1470*/  IMAD R95, R3.reuse, -0x10, -R88.reuse ;  /* 0xfffffff0035f7824 */ /* 0x140fe200078e0a58 */
[--C-:B------:R-:W-:Y:S01]  /*1480*/  SHF.R.S32.HI R89, RZ, 0x1f, R88.reuse ;  /* 0x0000001fff597819 */ /* 0x100fe20000011458 */
[----:B------:R-:W-:Y:S01]  /*1490*/  USEL UR45, UR45, URZ, !UP0 ;  /* 0x0000003f2d2d7287 */ /* 0x000fe2000c000000 */
[----:B------:R-:W-:Y:S01]  /*14a0*/  SEL R97, RZ, 0x1, P0 ;  /* 0x00000001ff617807 */ /* 0x000fe20000000000 */
[----:B------:R-:W-:Y:S01]  /*14b0*/  USEL UR46, UR37, 0x1, UP1 ;  /* 0x00000001252e7887 */ /* 0x000fe20008800000 */
[----:B-1----:R-:W-:Y:S01]  /*14c0*/  IMAD R92, R4, -0x2, R7 ;  /* 0xfffffffe045c7824 */ /* 0x002fe200078e0207 */
[----:B------:R-:W-:Y:S01]  /*14d0*/  USHF.L.U32 UR6, UR6, UR44, URZ ;  /* 0x0000002c06067299 */ /* 0x000fe2000800063f */
[----:B------:R-:W-:Y:S01]  /*14e0*/  IMAD.WIDE R88, R3, 0x10, R88 ;  /* 0x0000001003587825 */ /* 0x000fe200078e0258 */
[----:B------:R-:W-:Y:S01]  /*14f0*/  UISETP.EQ.U32.AND UP0, UPT, UR4, 0x1, !UP0 ;  /* 0x000000010400788c */ /* 0x000fe2000c702070 */
[----:B------:R-:W-:Y:S01]  /*1500*/  LEA R93, R93, UR49, 0x3 ;  /* 0x000000315d5d7c11 */ /* 0x000fe2000f8e18ff */
[----:B------:R-:W-:Y:S01]  /*1510*/  ULDC UR43, c[0x0][0x600] ;  /* 0x00018000002b7ab9 */ /* 0x000fe20000000800 */
[C---:B------:R-:W-:Y:S01]  /*1520*/  LOP3.LUT R98, R0.reuse, 0x8, RZ, 0x3c, !PT ;  /* 0x0000000800627812 */ /* 0x040fe200078e3cff */
[----:B------:R-:W-:Y:S01]  /*1530*/  VIADD R95, R95, UR8 ;  /* 0x000000085f5f7c36 */ /* 0x000fe20008000000 */
[----:B------:R-:W-:Y:S01]  /*1540*/  LOP3.LUT R94, R0, 0x18, RZ, 0x3c, !PT ;  /* 0x00000018005e7812 */ /* 0x000fe200078e3cff */
[----:B------:R-:W-:Y:S01]  /*1550*/  UMOV UR7, 0x1 ;  /* 0x0000000100077882 */ /* 0x000fe20000000000 */
[----:B------:R-:W-:Y:S01]  /*1560*/  SHF.R.S32.HI R91, RZ, 0x1f, R90 ;  /* 0x0000001fff5b7819 */ /* 0x000fe2000001145a */
[----:B------:R-:W-:-:S02]  /*1570*/  USHF.L.U32 UR36, UR37, 0x1, URZ ;  /* 0x0000000125247899 */ /* 0x000fc4000800063f */
[----:B------:R-:W-:Y:S02]  /*1580*/  USHF.L.U64.HI UR41, UR50, 0x1, UR39 ;  /* 0x0000000132297899 */ /* 0x000fe40008010227 */
[----:B------:R-:W-:Y:S02]  /*1590*/  UIADD3 UR43, UR43, -0x1, URZ ;  /* 0xffffffff2b2b7890 */ /* 0x000fe4000fffe03f */
[----:B------:R-:W-:Y:S02]  /*15a0*/  USHF.L.U32 UR44, UR7, UR44, URZ ;  /* 0x0000002c072c7299 */ /* 0x000fe4000800063f */
[----:B------:R-:W-:Y:S02]  /*15b0*/  UIADD3 UR46, -UR46, UR37, URZ ;  /* 0x000000252e2e7290 */ /* 0x000fe4000fffe13f */
[----:B------:R-:W-:Y:S02]  /*15c0*/  ULOP3.LUT UR47, URZ, UR6, URZ, 0x33, !UPT ;  /* 0x000000063f2f7292 */ /* 0x000fe4000f8e333f */
[----:B------:R-:W-:-:S12]  /*15d0*/  USEL UR48, URZ, 0x1, !UP0 ;  /* 0x000000013f307887 */ /* 0x000fd8000c000000 */
.L_x_165:
[----:B------:R-:W-:-:S04]  /*15e0*/  SHF.L.U32 R0, R97, 0x1f, RZ ;  /* 0x0000001f61007819 */ /* 0x000fc800000006ff */
[----:B------:R-:W0:Y:S02]  /*15f0*/  SYNCS.PHASECHK.TRANS64.TRYWAIT P0, [R93+URZ+-0x8], R0 ;  /* 0xfffff8005d0075a7 */ /* 0x000e24000800017f */
[----:B01-34-:R-:W-:Y:S05]  /*1600*/  @!P0 BRA `(.L_x_14) ;  /* 0x0000005800608947 */ /* 0x01bfea0003800000 */
.L_x_187:
[----:B------:R-:W-:Y:S02]  /*1610*/  ULDC UR4, c[0x0][0x28c] ;  /* 0x0000a30000047ab9 */ /* 0x000fe40000000800 */
[----:B------:R-:W-:-:S13]  /*1620*/  ISETP.LT.AND P0, PT, RZ, UR4, PT ;  /* 0x00000004ff007c0c */ /* 0x000fda000bf01270 */
[----:B------:R-:W-:Y:S05]  /*1630*/  @P0 BRA `(.L_x_15) ;  /* 0x0000000000400947 */ /* 0x000fea0003800000 */
[----:B0-----:R-:W-:Y:S01]  /*1640*/  MOV R0, 0x0 ;  /* 0x0000000000007802 */ /* 0x001fe20000000f00 */
[----:B------:R-:W-:Y:S01]  /*1650*/  ULDC.64 UR4, c[0x4][0x68] ;  /* 0x01001a0000047ab9 */ /* 0x000fe20000000a00 */
[----:B------:R-:W-:Y:S01]  /*1660*/  ULDC.64 UR6, c[0x4][0x8] ;  /* 0x0100020000067ab9 */ /* 0x000fe20000000a00 */
[----:B------:R-:W-:Y:S01]  /*1670*/  IMAD.U32 R4, RZ, RZ, UR4 ;  /* 0x00000004ff047e24 */ /* 0x000fe2000f8e00ff */
[----:B------:R0:W1:Y:S01]  /*1680*/  LDC.64 R14, c[0x4][R0] ;  /* 0x01000000000e7b82 */ /* 0x0000620000000a00 */
[----:B------:R-:W-:Y:S01]  /*1690*/  IMAD.U32 R5, RZ, RZ, UR5 ;  /* 0x00000005ff057e24 */ /* 0x000fe2000f8e00ff */
[----:B------:R-:W-:Y:S01]  /*16a0*/  ULDC.64 UR4, c[0x4][0x70] ;  /* 0x01001c0000047ab9 */ /* 0x000fe20000000a00 */
[----:B------:R-:W-:Y:S02]  /*16b0*/  IMAD.U32 R10, RZ, RZ, UR6 ;  /* 0x00000006ff0a7e24 */ /* 0x000fe4000f8e00ff */
[----:B------:R-:W-:Y:S02]  /*16c0*/  IMAD.U32 R6, RZ, RZ, UR4 ;  /* 0x00000004ff067e24 */ /* 0x000fe4000f8e00ff */
[----:B------:R-:W-:-:S02]  /*16d0*/  IMAD.U32 R7, RZ, RZ, UR5 ;  /* 0x00000005ff077e24 */ /* 0x000fc4000f8e00ff */
[----:B------:R-:W-:Y:S02]  /*16e0*/  IMAD.U32 R11, RZ, RZ, UR7 ;  /* 0x00000007ff0b7e24 */ /* 0x000fe4000f8e00ff */
[----:B------:R-:W-:Y:S02]  /*16f0*/  IMAD.MOV.U32 R8, RZ, RZ, 0x1e1 ;  /* 0x000001e1ff087424 */ /* 0x000fe400078e00ff */
[----:B------:R-:W-:Y:S02]  /*1700*/  IMAD.MOV.U32 R12, RZ, RZ, 0x1 ;  /* 0x00000001ff0c7424 */ /* 0x000fe400078e00ff */
[----:B0-----:R-:W-:-:S07]  /*1710*/  IMAD.MOV.U32 R13, RZ, RZ, RZ ;  /* 0x000000ffff0d7224 */ /* 0x001fce00078e00ff */
[----:B------:R-:W-:-:S07]  /*1720*/  LEPC R20, `(.L_x_15) ;  /* 0x000000001014794e */ /* 0x000fce0000000000 */
[----:B-1---5:R-:W-:Y:S05]  /*1730*/  CALL.ABS.NOINC R14 ;  /* 0x000000000e007343 */ /* 0x022fea0003c00000 */
.L_x_15:
[----:B------:R-:W-:-:S06]  /*1740*/  ULOP3.LUT UR4, UR40, 0x1, URZ, 0xfc, !UPT ;  /* 0x0000000128047892 */ /* 0x000fcc000f8efc3f */
[----:B0-----:R-:W-:-:S05]  /*1750*/  IMAD.U32 R0, RZ, RZ, UR4 ;  /* 0x00000004ff007e24 */ /* 0x001fca000f8e00ff */
[----:B------:R-:W-:-:S13]  /*1760*/  ISETP.NE.AND P0, PT, R0, 0x3, PT ;  /* 0x000000030000780c */ /* 0x000fda0003f05270 */
[----:B------:R-:W-:Y:S05]  /*1770*/  @!P0 BRA `(.L_x_16) ;  /* 0x0000000000048947 */ /* 0x000fea0003800000 */
[----:B------:R-:W-:Y:S01]  /*1780*/  BPT.TRAP 0x1 ;  /* 0x000000040000795c */ /* 0x000fe20000300000 */
.L_x_16:
[----:B------:R-:W-:Y:S02]  /*1790*/  IMAD.U32 R3, RZ, RZ, UR45 ;  /* 0x0000002dff037e24 */ /* 0x000fe4000f8e00ff */
[----:B------:R-:W-:-:S03]  /*17a0*/  IMAD.U32 R0, RZ, RZ, UR48 ;  /* 0x00000030ff007e24 */ /* 0x000fc6000f8e00ff */
[----:B------:R-:W-:Y:S02]  /*17b0*/  LEA R3, R3, UR42, 0x3 ;  /* 0x0000002a03037c11 */ /* 0x000fe4000f8e18ff */
[----:B------:R-:W-:-:S04]  /*17c0*/  SHF.L.U32 R0, R0, 0x1f, RZ ;  /* 0x0000001f00007819 */ /* 0x000fc800000006ff */
[----:B------:R0:W1:Y:S01]  /*17d0*/  SYNCS.PHASECHK.TRANS64.TRYWAIT P1, [R3+URZ], R0 ;  /* 0x00000000030075a7 */ /* 0x000062000802017f */
[----:B------:R-:W-:Y:S05]  /*17e0*/  @!P0 BRA `(.L_x_17) ;  /* 0x0000000000048947 */ /* 0x000fea0003800000 */
[----:B------:R-:W-:Y:S01]  /*17f0*/  BPT.TRAP 0x1 ;  /* 0x000000040000795c */ /* 0x000fe20000300000 */
.L_x_17:
[----:B------:R-:W-:-:S05]  /*1800*/  IMAD.U32 R4, RZ, RZ, UR46 ;  /* 0x0000002eff047e24 */ /* 0x000fca000f8e00ff */
[----:B------:R-:W-:Y:S01]  /*1810*/  ISETP.GE.AND P2, PT, R4, 0x1, PT ;  /* 0x000000010400780c */ /* 0x000fe20003f46270 */
[----:B-1----:R-:W-:-:S12]  /*1820*/  @P1 BRA `(.L_x_18) ;  /* 0x0000000000081947 */ /* 0x002fd80003800000 */
[----:B------:R-:W1:Y:S02]  /*1830*/  SYNCS.PHASECHK.TRANS64.TRYWAIT P1, [R3+URZ], R0 ;  /* 0x00000000030075a7 */ /* 0x000e64000802017f */
[----:B-1----:R-:W-:Y:S05]  /*1840*/  @!P1 BRA `(.L_x_19) ;  /* 0x0000005400e49947 */ /* 0x002fea0003800000 */
.L_x_18:
[----:B------:R-:W-:Y:S05]  /*1850*/  WARPSYNC.ALL ;  /* 0x0000000000007948 */ /* 0x000fea0003800000 */
[----:B------:R-:W-:Y:S01]  /*1860*/  UIADD3 UR4, UR42, 0x180, URZ ;  /* 0x000001802a047890 */ /* 0x000fe2000fffe03f */
[----:B------:R-:W-:Y:S01]  /*1870*/  WARPGROUP.ARRIVE ;  /* 0x00000000000079c5 */ /* 0x000fe20000000000 */
[----:B------:R-:W-:Y:S02]  /*1880*/  UIADD3 UR5, UR42, 0x10180, URZ ;  /* 0x000101802a057890 */ /* 0x000fe4000fffe03f */
[----:B------:R-:W-:Y:S02]  /*1890*/  USHF.R.U32.HI UR4, URZ, 0x4, UR4 ;  /* 0x000000043f047899 */ /* 0x000fe40008011604 */
[----:B------:R-:W-:-:S02]  /*18a0*/  USHF.R.U32.HI UR5, URZ, 0x4, UR5 ;  /* 0x000000043f057899 */ /* 0x000fc40008011605 */
[----:B------:R-:W-:Y:S02]  /*18b0*/  ULOP3.LUT UR4, UR4, 0x3fff, URZ, 0xc0, !UPT ;  /* 0x00003fff04047892 */ /* 0x000fe4000f8ec03f */
[----:B------:R-:W-:Y:S02]  /*18c0*/  ULOP3.LUT UR5, UR5, 0x3fff, URZ, 0xc0, !UPT ;  /* 0x00003fff05057892 */ /* 0x000fe4000f8ec03f */
[----:B------:R-:W-:Y:S02]  /*18d0*/  ULOP3.LUT UR8, UR4, 0x10000, URZ, 0xfc, !UPT ;  /* 0x0001000004087892 */ /* 0x000fe4000f8efc3f */
[----:B------:R-:W-:Y:S02]  /*18e0*/  ULOP3.LUT UR9, UR5, 0x10000, URZ, 0xfc, !UPT ;  /* 0x0001000005097892 */ /* 0x000fe4000f8efc3f */
[----:B------:R-:W-:Y:S02]  /*18f0*/  ULEA UR11, UR45, UR8, 0xa ;  /* 0x000000082d0b7291 */ /* 0x000fe4000f8e503f */
[----:B------:R-:W-:Y:S01]  /*1900*/  ULEA UR10, UR45, UR9, 0xb ;  /* 0x000000092d0a7291 */ /* 0x000fe2000f8e583f */
[----:B------:R-:W-:Y:S01]  /*1910*/  UMOV UR5, 0x40000040 ;  /* 0x4000004000057882 */ /* 0x000fe20000000000 */
[----:B------:R-:W-:-:S03]  /*1920*/  UMOV UR7, 0x40000040 ;  /* 0x4000004000077882 */ /* 0x000fc60000000000 */
[----:B------:R-:W-:Y:S02]  /*1930*/  UMOV UR4, UR11 ;  /* 0x0000000b00047c82 */ /* 0x000fe40008000000 */
[----:B------:R-:W-:Y:S02]  /*1940*/  UMOV UR6, UR10 ;  /* 0x0000000a00067c82 */ /* 0x000fe40008000000 */
[----:B------:R-:W-:Y:S01]  /*1950*/  IGMMA.64x128x32.S8.S8 R24, gdesc[UR4], RZ, !UPT, gsb0 ;  /* 0x03600000041879f1 */ /* 0x000fe2000c0410ff */
[----:B------:R-:W-:Y:S02]  /*1960*/  UIADD3 UR4, UR11, 0x2, URZ ;  /* 0x000000020b047890 */ /* 0x000fe4000fffe03f */
[----:B------:R-:W-:Y:S01]  /*1970*/  UIADD3 UR6, UR10, 0x2, URZ ;  /* 0x000000020a067890 */ /* 0x000fe2000fffe03f */
[----:B------:R-:W-:Y:S01]  /*1980*/  UMOV UR5, 0x40000040 ;  /* 0x4000004000057882 */ /* 0x000fe20000000000 */
[----:B------:R-:W-:Y:S01]  /*1990*/  UMOV UR7, 0x40000040 ;  /* 0x4000004000077882 */ /* 0x000fe20000000000 */
[----:B------:R-:W-:-:S02]  /*19a0*/  WARPGROUP.DEPBAR.LE gsb0, 0x0 ;  /* 0x00008000000079c5 */ /* 0x000fc40000010000 */
[----:B------:R-:W-:-:S06]  /*19b0*/  WARPGROUP.ARRIVE ;  /* 0x00000000000079c5 */ /* 0x000fcc0000000000 */
[----:B------:R-:W-:Y:S01]  /*19c0*/  IGMMA.64x128x32.S8.S8 R24, gdesc[UR4], R24, gsb0 ;  /* 0x03600000041879f1 */ /* 0x000fe20008041018 */
[----:B------:R-:W-:Y:S02]  /*19d0*/  UIADD3 UR4, UR11, 0x4, URZ ;  /* 0x000000040b047890 */ /* 0x000fe4000fffe03f */
[----:B------:R-:W-:Y:S01]  /*19e0*/  UIADD3 UR6, UR10, 0x4, URZ ;  /* 0x000000040a067890 */ /* 0x000fe2000fffe03f */
[----:B------:R-:W-:Y:S01]  /*19f0*/  UMOV UR5, 0x40000040 ;  /* 0x4000004000057882 */ /* 0x000fe20000000000 */
[----:B------:R-:W-:Y:S01]  /*1a00*/  UMOV UR7, 0x40000040 ;  /* 0x4000004000077882 */ /* 0x000fe20000000000 */
[----:B------:R-:W-:Y:S02]  /*1a10*/  WARPGROUP.DEPBAR.LE gsb0, 0x0 ;  /* 0x00008000000079c5 */ /* 0x000fe40000010000 */
        /* <DEDUP_REMOVED lines=36> */
[----:B------:R-:W-:Y:S03]  /*1c60*/  IGMMA.64x128x32.S8.S8 R24, gdesc[UR4], R24, gsb0 ;  /* 0x03600000041879f1 */ /* 0x000fe60008041018 */
[----:B------:R-:W-:Y:S02]  /*1c70*/  WARPGROUP.DEPBAR.LE gsb0, 0x0 ;  /* 0x00008000000079c5 */ /* 0x000fe40000010000 */
[----:B------:R-:W-:Y:S05]  /*1c80*/  @!P2 BRA `(.L_x_20) ;  /* 0x000000040084a947 */ /* 0x000fea0003800000 */
[----:B------:R-:W-:Y:S01]  /*1c90*/  UIADD3 UR10, UR45, 0x1, URZ ;  /* 0x000000012d0a7890 */ /* 0x000fe2000fffe03f */
[----:B01----:R-:W-:Y:S01]  /*1ca0*/  IMAD.U32 R0, RZ, RZ, UR46 ;  /* 0x0000002eff007e24 */ /* 0x003fe2000f8e00ff */
[----:B------:R-:W-:Y:S02]  /*1cb0*/  UMOV UR11, UR45 ;  /* 0x0000002d000b7c82 */ /* 0x000fe40008000000 */
[----:B------:R-:W-:-:S04]  /*1cc0*/  UISETP.NE.AND UP0, UPT, UR10, 0x4, UPT ;  /* 0x000000040a00788c */ /* 0x000fc8000bf05270 */
[----:B------:R-:W-:Y:S02]  /*1cd0*/  USEL UR4, URZ, 0x1, UP0 ;  /* 0x000000013f047887 */ /* 0x000fe40008000000 */
[----:B------:R-:W-:Y:S02]  /*1ce0*/  USEL UR10, UR10, URZ, UP0 ;  /* 0x0000003f0a0a7287 */ /* 0x000fe40008000000 */
[----:B------:R-:W-:-:S06]  /*1cf0*/  ULOP3.LUT UR4, UR48, UR4, URZ, 0x3c, !UPT ;  /* 0x0000000430047292 */ /* 0x000fcc000f8e3c3f */
[----:B------:R-:W-:-:S07]  /*1d00*/  IMAD.U32 R5, RZ, RZ, UR4 ;  /* 0x00000004ff057e24 */ /* 0x000fce000f8e00ff */
.L_x_27:
[----:B01----:R-:W-:Y:S05]  /*1d10*/  @!P0 BRA `(.L_x_21) ;  /* 0x0000000000048947 */ /* 0x003fea0003800000 */
[----:B------:R-:W-:Y:S01]  /*1d20*/  BPT.TRAP 0x1 ;  /* 0x000000040000795c */ /* 0x000fe20000300000 */
.L_x_21:
[----:B------:R-:W-:Y:S01]  /*1d30*/  ULEA UR4, UR10, UR42, 0x3 ;  /* 0x0000002a0a047291 */ /* 0x000fe2000f8e183f */
[----:B------:R-:W-:-:S08]  /*1d40*/  SHF.L.U32 R3, R5, 0x1f, RZ ;  /* 0x0000001f05037819 */ /* 0x000fd000000006ff */
[----:B------:R0:W1:Y:S01]  /*1d50*/  SYNCS.PHASECHK.TRANS64.TRYWAIT P1, [UR4], R3 ;  /* 0x00000003ff0075a7 */ /* 0x0000620008020144 */
[----:B------:R-:W-:Y:S05]  /*1d60*/  @!P0 BRA `(.L_x_22) ;  /* 0x0000000000048947 */ /* 0x000fea0003800000 */
[----:B------:R-:W-:Y:S01]  /*1d70*/  BPT.TRAP 0x1 ;  /* 0x000000040000795c */ /* 0x000fe20000300000 */
.L_x_22:
[----:B-1----:R-:W-:Y:S05]  /*1d80*/  @P1 BRA `(.L_x_23) ;  /* 0x0000000000081947 */ /* 0x002fea0003800000 */
[----:B------:R-:W1:Y:S02]  /*1d90*/  SYNCS.PHASECHK.TRANS64.TRYWAIT P1, [UR4], R3 ;  /* 0x00000003ff0075a7 */ /* 0x000e640008020144 */
[----:B-1----:R-:W-:Y:S05]  /*1da0*/  @!P1 BRA `(.L_x_24) ;  /* 0x0000005000a09947 */ /* 0x002fea0003800000 */
.L_x_23:
[----:B------:R-:W-:Y:S01]  /*1db0*/  ULEA UR13, UR10, UR8, 0xa ;  /* 0x000000080a0d7291 */ /* 0x000fe2000f8e503f */
[----:B------:R-:W-:Y:S01]  /*1dc0*/  WARPGROUP.ARRIVE ;  /* 0x00000000000079c5 */ /* 0x000fe20000000000 */
[----:B------:R-:W-:Y:S01]  /*1dd0*/  ULEA UR12, UR10, UR9, 0xb ;  /* 0x000000090a0c7291 */ /* 0x000fe2000f8e583f */
[----:B------:R-:W-:Y:S01]  /*1de0*/  UMOV UR5, 0x40000040 ;  /* 0x4000004000057882 */ /* 0x000fe20000000000 */
[----:B------:R-:W-:-:S03]  /*1df0*/  UMOV UR7, 0x40000040 ;  /* 0x4000004000077882 */ /* 0x000fc60000000000 */
[----:B------:R-:W-:Y:S02]  /*1e00*/  UMOV UR4, UR13 ;  /* 0x0000000d00047c82 */ /* 0x000fe40008000000 */
[----:B------:R-:W-:Y:S02]  /*1e10*/  UMOV UR6, UR12 ;  /* 0x0000000c00067c82 */ /* 0x000fe40008000000 */
[----:B------:R-:W-:Y:S01]  /*1e20*/  IGMMA.64x128x32.S8.S8 R24, gdesc[UR4], R24, gsb0 ;  /* 0x03600000041879f1 */ /* 0x000fe20008041018 */
        /* <DEDUP_REMOVED lines=51> */
[----:B------:R-:W-:Y:S01]  /*2160*/  BPT.TRAP 0x1 ;  /* 0x000000040000795c */ /* 0x000fe20000300000 */
.L_x_25:
[----:B------:R-:W-:Y:S02]  /*2170*/  UISETP.GT.U32.AND UP0, UPT, UR40, 0x1, UPT ;  /* 0x000000012800788c */ /* 0x000fe4000bf04070 */
[----:B------:R-:W-:-:S04]  /*2180*/  ULEA UR4, UR11, UR42, 0x3 ;  /* 0x0000002a0b047291 */ /* 0x000fc8000f8e183f */
[----:B------:R-:W-:Y:S01]  /*2190*/  UIADD3 UR4, UR4, 0x20, URZ ;  /* 0x0000002004047890 */ /* 0x000fe2000fffe03f */
[----:B------:R-:W-:-:S03]  /*21a0*/  PLOP3.LUT P1, PT, PT, PT, UP0, 0x80, 0x0 ;  /* 0x000000000000781c */ /* 0x000fc60003f2f008 */
[----:B------:R-:W-:-:S09]  /*21b0*/  UPRMT UR4, URZ, 0x654, UR4 ;  /* 0x000006543f047896 */ /* 0x000fd20008000004 */
[----:B------:R-:W-:Y:S01]  /*21c0*/  SYNCS.ARRIVE.TRANS64.RED.A1T0 RZ, [UR4], RZ ;  /* 0x000000ffffff79a7 */ /* 0x000fe20008100404 */
[----:B------:R-:W-:Y:S05]  /*21d0*/  @P1 BRA `(.L_x_26) ;  /* 0x0000000000041947 */ /* 0x000fea0003800000 */
[----:B------:R-:W-:Y:S01]  /*21e0*/  BPT.TRAP 0x1 ;  /* 0x000000040000795c */ /* 0x000fe20000300000 */
.L_x_26:
[----:B------:R-:W-:Y:S01]  /*21f0*/  UIADD3 UR10, UR10, 0x1, URZ ;  /* 0x000000010a0a7890 */ /* 0x000fe2000fffe03f */
[C---:B------:R-:W-:Y:S01]  /*2200*/  ISETP.GT.AND P1, PT, R0.reuse, 0x1, PT ;  /* 0x000000010000780c */ /* 0x040fe20003f24270 */
[----:B------:R-:W-:Y:S01]  /*2210*/  UIADD3 UR11, UR11, 0x1, URZ ;  /* 0x000000010b0b7890 */ /* 0x000fe2000fffe03f */
[----:B------:R-:W-:Y:S01]  /*2220*/  VIADD R0, R0, 0xffffffff ;  /* 0xffffffff00007836 */ /* 0x000fe20000000000 */
[----:B------:R-:W-:Y:S02]  /*2230*/  UISETP.NE.AND UP0, UPT, UR10, 0x4, UPT ;  /* 0x000000040a00788c */ /* 0x000fe4000bf05270 */
[----:B------:R-:W-:Y:S02]  /*2240*/  UISETP.NE.AND UP1, UPT, UR11, 0x4, UPT ;  /* 0x000000040b00788c */ /* 0x000fe4000bf25270 */
[----:B------:R-:W-:Y:S02]  /*2250*/  USEL UR4, URZ, 0x1, UP0 ;  /* 0x000000013f047887 */ /* 0x000fe40008000000 */
[----:B------:R-:W-:-:S02]  /*2260*/  USEL UR10, UR10, URZ, UP0 ;  /* 0x0000003f0a0a7287 */ /* 0x000fc40008000000 */
[----:B------:R-:W-:Y:S02]  /*2270*/  USEL UR11, UR11, URZ, UP1 ;  /* 0x0000003f0b0b7287 */ /* 0x000fe40008800000 */
[----:B------:R-:W-:Y:S01]  /*2280*/  LOP3.LUT R5, R5, UR4, RZ, 0x3c, !PT ;  /* 0x0000000405057c12 */ /* 0x000fe2000f8e3cff */
[----:B------:R-:W-:Y:S09]  /*2290*/  @P1 BRA `(.L_x_27) ;  /* 0xfffffff8009c1947 */ /* 0x000ff2000383ffff */
.L_x_20:
[----:B01----:R-:W0:Y:S01]  /*22a0*/  LDC R0, c[0x0][0x28c] ;  /* 0x0000a300ff007b82 */ /* 0x003e220000000800 */
[----:B------:R1:W-:Y:S01]  /*22b0*/  SYNCS.ARRIVE.TRANS64.A1T0 RZ, [R98+UR49], RZ ;  /* 0x000000ff62ff79a7 */ /* 0x0003e20008100031 */
[----:B0-----:R-:W-:-:S13]  /*22c0*/  ISETP.GE.AND P1, PT, R0, 0x1, PT ;  /* 0x000000010000780c */ /* 0x001fda0003f26270 */
[----:B-1----:R-:W-:Y:S05]  /*22d0*/  @!P1 BRA `(.L_x_28) ;  /* 0x0000000000309947 */ /* 0x002fea0003800000 */
[----:B------:R-:W-:Y:S05]  /*22e0*/  @!P0 BRA `(.L_x_29) ;  /* 0x0000000000048947 */ /* 0x000fea0003800000 */
[----:B------:R-:W-:Y:S01]  /*22f0*/  BPT.TRAP 0x1 ;  /* 0x000000040000795c */ /* 0x000fe20000300000 */
.L_x_29:
[----:B------:R-:W-:Y:S02]  /*2300*/  UIADD3 UR4, UR46, UR45, URZ ;  /* 0x0000002d2e047290 */ /* 0x000fe4000fffe03f */
[----:B------:R-:W-:Y:S02]  /*2310*/  UISETP.GT.U32.AND UP0, UPT, UR40, 0x1, UPT ;  /* 0x000000012800788c */ /* 0x000fe4000bf04070 */
[----:B------:R-:W-:-:S04]  /*2320*/  USHF.L.U32 UR4, UR4, 0x3, URZ ;  /* 0x0000000304047899 */ /* 0x000fc8000800063f */
[----:B------:R-:W-:Y:S01]  /*2330*/  ULOP3.LUT UR4, UR4, 0x18, URZ, 0xc0, !UPT ;  /* 0x0000001804047892 */ /* 0x000fe2000f8ec03f */
[----:B------:R-:W-:-:S03]  /*2340*/  PLOP3.LUT P0, PT, PT, PT, UP0, 0x80, 0x0 ;  /* 0x000000000000781c */ /* 0x000fc60003f0f008 */
[----:B------:R-:W-:-:S04]  /*2350*/  UIADD3 UR4, UR42, 0x20, UR4 ;  /* 0x000000202a047890 */ /* 0x000fc8000fffe004 */
[----:B------:R-:W-:-:S09]  /*2360*/  UPRMT UR4, URZ, 0x654, UR4 ;  /* 0x000006543f047896 */ /* 0x000fd20008000004 */
[----:B------:R-:W-:Y:S01]  /*2370*/  SYNCS.ARRIVE.TRANS64.RED.A1T0 RZ, [UR4], RZ ;  /* 0x000000ffffff79a7 */ /* 0x000fe20008100404 */
[----:B------:R-:W-:Y:S05]  /*2380*/  @P0 BRA `(.L_x_28) ;  /* 0x0000000000040947 */ /* 0x000fea0003800000 */
[----:B------:R-:W-:Y:S01]  /*2390*/  BPT.TRAP 0x1 ;  /* 0x000000040000795c */ /* 0x000fe20000300000 */
.L_x_28:
[----:B------:R-:W-:Y:S01]  /*23a0*/  SHF.L.U32 R4, R97, 0x1f, RZ ;  /* 0x0000001f61047819 */ /* 0x000fe200000006ff */
[----:B------:R-:W-:-:S03]  /*23b0*/  IMAD.SHL.U32 R0, R19, 0x40, RZ ;  /* 0x0000004013007824 */ /* 0x000fc600078e00ff */
[----:B------:R-:W0:Y:S02]  /*23c0*/  SYNCS.PHASECHK.TRANS64.TRYWAIT P0, [R93+URZ+0x8], R4 ;  /* 0x000008045d0075a7 */ /* 0x000e24000800017f */
[----:B0-----:R-:W-:Y:S05]  /*23d0*/  @!P0 BRA `(.L_x_30) ;  /* 0x0000004c002c8947 */ /* 0x001fea0003800000 */
.L_x_188:
[----:B------:R-:W-:Y:S01]  /*23e0*/  ULDC UR4, c[0x0][0x284] ;  /* 0x0000a10000047ab9 */ /* 0x000fe20000000800 */
[----:B------:R-:W-:Y:S01]  /*23f0*/  IMAD.SHL.U32 R11, R18, 0x80, RZ ;  /* 0x00000080120b7824 */ /* 0x000fe200078e00ff */
[----:B------:R-:W-:Y:S01]  /*2400*/  ISETP.GE.AND P0, PT, R0, UR4, PT ;  /* 0x0000000400007c0c */ /* 0x000fe2000bf06270 */
[----:B------:R-:W-:-:S03]  /*2410*/  ULDC UR4, c[0x0][0x288] ;  /* 0x0000a20000047ab9 */ /* 0x000fc60000000800 */
[----:B------:R-:W-:-:S13]  /*2420*/  ISETP.GE.OR P0, PT, R11, UR4, P0 ;  /* 0x000000040b007c0c */ /* 0x000fda0008706670 */
[----:B------:R-:W-:Y:S05]  /*2430*/  @P0 BRA `(.L_x_31) ;  /* 0x0000003000c80947 */ /* 0x000fea0003800000 */
[----:B------:R-:W1:Y:S01]  /*2440*/  LDC.64 R8, c[0x0][0x5c8] ;  /* 0x00017200ff087b82 */ /* 0x000e620000000a00 */
[----:B------:R-:W-:Y:S01]  /*2450*/  SHF.R.S32.HI R10, RZ, 0x1f, R2 ;  /* 0x0000001fff0a7819 */ /* 0x000fe20000011402 */
[----:B------:R-:W-:Y:S01]  /*2460*/  ULDC.64 UR4, c[0x0][0x5d0] ;  /* 0x0001740000047ab9 */ /* 0x000fe20000000a00 */
[----:B------:R-:W-:Y:S01]  /*2470*/  SHF.R.S32.HI R15, RZ, 0x1f, R11 ;  /* 0x0000001fff0f7819 */ /* 0x000fe2000001140b */
[----:B0-----:R-:W-:Y:S01]  /*2480*/  IMAD.WIDE.U32 R4, R2, UR4, R90 ;  /* 0x0000000402047c25 */ /* 0x001fe2000f8e005a */
[----:B------:R-:W-:Y:S03]  /*2490*/  BSSY B0, `(.L_x_31) ;  /* 0x000032c000007945 */ /* 0x000fe60003800000 */
[----:B------:R-:W-:Y:S01]  /*24a0*/  IMAD R3, R10, UR4, RZ ;  /* 0x000000040a037c24 */ /* 0x000fe2000f8e02ff */
[----:B------:R-:W-:Y:S01]  /*24b0*/  IADD3 R4, P0, R11, R4, RZ ;  /* 0x000000040b047210 */ /* 0x000fe20007f1e0ff */
[----:B------:R-:W-:-:S04]  /*24c0*/  IMAD.WIDE R12, R19, 0x40, R88 ;  /* 0x00000040130c7825 */ /* 0x000fc800078e0258 */
[----:B------:R-:W-:Y:S01]  /*24d0*/  IMAD R3, R2, UR5, R3 ;  /* 0x0000000502037c24 */ /* 0x000fe2000f8e0203 */
[----:B------:R-:W-:Y:S01]  /*24e0*/  ULDC.64 UR4, c[0x0][0x5c0] ;  /* 0x0001700000047ab9 */ /* 0x000fe20000000a00 */
[----:B------:R-:W-:Y:S02]  /*24f0*/  IMAD.IADD R18, R95, 0x1, -R0 ;  /* 0x000000015f127824 */ /* 0x000fe400078e0a00 */
[----:B------:R-:W-:Y:S01]  /*2500*/  IMAD.IADD R14, R92, 0x1, -R11 ;  /* 0x000000015c0e7824 */ /* 0x000fe200078e0a0b */
[----:B------:R-:W-:Y:S01]  /*2510*/  IADD3.X R5, R15, R5, R3, P0, !PT ;  /* 0x000000050f057210 */ /* 0x000fe200007fe403 */
[-C--:B-1----:R-:W-:Y:S02]  /*2520*/  IMAD R3, R13, R8.reuse, RZ ;  /* 0x000000080d037224 */ /* 0x082fe400078e02ff */
[----:B------:R-:W-:-:S04]  /*2530*/  IMAD.WIDE.U32 R4, R12, R8, R4 ;  /* 0x000000080c047225 */ /* 0x000fc800078e0004 */
[----:B------:R-:W-:Y:S01]  /*2540*/  IMAD R3, R12, R9, R3 ;  /* 0x000000090c037224 */ /* 0x000fe200078e0203 */
[----:B------:R-:W-:-:S04]  /*2550*/  IADD3 R4, P0, R4, UR4, RZ ;  /* 0x0000000404047c10 */ /* 0x000fc8000ff1e0ff */
[----:B------:R-:W-:Y:S02]  /*2560*/  IADD3.X R5, R5, UR5, R3, P0, !PT ;  /* 0x0000000505057c10 */ /* 0x000fe400087fe403 */
[----:B-----5:R-:W-:Y:S02]  /*2570*/  ISETP.NE.AND P0, PT, R23, RZ, PT ;  /* 0x000000ff1700720c */ /* 0x020fe40003f05270 */
[----:B------:R-:W-:-:S04]  /*2580*/  LEA R6, P1, R8, R4, 0x3 ;  /* 0x0000000408067211 */ /* 0x000fc800078218ff */
[----:B------:R-:W-:-:S07]  /*2590*/  LEA.HI.X R7, R8, R5, R9, 0x3, P1 ;  /* 0x0000000508077211 */ /* 0x000fce00008f1c09 */
[----:B------:R-:W-:Y:S05]  /*25a0*/  @!P0 BRA `(.L_x_32) ;  /* 0x0000002400608947 */ /* 0x000fea0003800000 */
[----:B------:R-:W0:Y:S01]  /*25b0*/  LDC.64 R20, c[0x0][0x5b0] ;  /* 0x00016c00ff147b82 */ /* 0x000e220000000a00 */
[----:B------:R-:W-:Y:S01]  /*25c0*/  ULDC.64 UR4, c[0x0][0x5b8] ;  /* 0x00016e0000047ab9 */ /* 0x000fe20000000a00 */
[----:B------:R-:W-:Y:S01]  /*25d0*/  ISETP.GE.AND P1, PT, R18, 0x1, PT ;  /* 0x000000011200780c */ /* 0x000fe20003f26270 */
[----:B------:R-:W-:Y:S01]  /*25e0*/  IMAD.WIDE.U32 R8, R2, UR4, R90 ;  /* 0x0000000402087c25 */ /* 0x000fe2000f8e005a */
[----:B------:R-:W-:Y:S02]  /*25f0*/  BSSY B1, `(.L_x_33) ;  /* 0x000000e000017945 */ /* 0x000fe40003800000 */
[----:B------:R-:W-:Y:S01]  /*2600*/  ISETP.LT.OR P2, PT, R14, 0x1, !P1 ;  /* 0x000000010e00780c */ /* 0x000fe20004f41670 */
[----:B------:R-:W-:Y:S01]  /*2610*/  IMAD R3, R10, UR4, RZ ;  /* 0x000000040a037c24 */ /* 0x000fe2000f8e02ff */
[----:B------:R-:W1:Y:S01]  /*2620*/  LDC.64 R100, c[0x0][0x5a8] ;  /* 0x00016a00ff647b82 */ /* 0x000e620000000a00 */
[----:B------:R-:W-:Y:S02]  /*2630*/  IADD3 R10, P0, R11, R8, RZ ;  /* 0x000000080b0a7210 */ /* 0x000fe40007f1e0ff */
[----:B------:R-:W-:-:S05]  /*2640*/  IMAD R3, R2, UR5, R3 ;  /* 0x0000000502037c24 */ /* 0x000fca000f8e0203 */
[----:B------:R-:W-:Y:S01]  /*2650*/  IADD3.X R11, R15, R9, R3, P0, !PT ;  /* 0x000000090f0b7210 */ /* 0x000fe200007fe403 */
[-C--:B0-----:R-:W-:Y:S02]  /*2660*/  IMAD R0, R13, R20.reuse, RZ ;  /* 0x000000140d007224 */ /* 0x081fe400078e02ff */
[----:B------:R-:W-:-:S04]  /*2670*/  IMAD.WIDE.U32 R2, R12, R20, R10 ;  /* 0x000000140c027225 */ /* 0x000fc800078e000a */
[----:B------:R-:W-:Y:S01]  /*2680*/  IMAD R19, R12, R21, R0 ;  /* 0x000000150c137224 */ /* 0x000fe200078e0200 */
[----:B-1----:R-:W-:-:S04]  /*2690*/  IADD3 R2, P0, R2, R100, RZ ;  /* 0x0000006402027210 */ /* 0x002fc80007f1e0ff */
[----:B------:R-:W-:Y:S01]  /*26a0*/  IADD3.X R3, R101, R3, R19, P0, !PT ;  /* 0x0000000365037210 */ /* 0x000fe200007fe413 */
[----:B------:R-:W-:Y:S08]  /*26b0*/  @P2 BRA `(.L_x_34) ;  /* 0x0000000000042947 */ /* 0x000ff00003800000 */
[----:B------:R0:W5:Y:S02]  /*26c0*/  LDG.E.U8 R96, desc[UR52][R2.64] ;  /* 0x0000003402607981 */ /* 0x000164000c1e1100 */
.L_x_34:
[----:B------:R-:W-:Y:S05]  /*26d0*/  BSYNC B1 ;  /* 0x0000000000017941 */ /* 0x000fea0003800000 */
.L_x_33:
[----:B-----5:R-:W-:Y:S01]  /*26e0*/  LOP3.LUT R0, R96, 0xffff, RZ, 0xc0, !PT ;  /* 0x0000ffff60007812 */ /* 0x020fe200078ec0ff */
[----:B------:R-:W-:Y:S01]  /*26f0*/  IMAD.SHL.U32 R8, R20, 0x8, RZ ;  /* 0x0000000814087824 */ /* 0x000fe200078e00ff */
[----:B------:R-:W-:Y:S01]  /*2700*/  ISETP.LT.OR P5, PT, R14, 0x2, !P1 ;  /* 0x000000020e00780c */ /* 0x000fe20004fa1670 */
[----:B------:R-:W-:Y:S01]  /*2710*/  BSSY B1, `(.L_x_35) ;  /* 0x000000e000017945 */ /* 0x000fe20003800000 */
[----:B------:R-:W-:Y:S02]  /*2720*/  PRMT R0, R0, 0x8880, RZ ;  /* 0x0000888000007816 */ /* 0x000fe400000000ff */
[----:B------:R-:W-:Y:S02]  /*2730*/  SHF.L.U64.HI R9, R20, 0x3, R21 ;  /* 0x0000000314097819 */ /* 0x000fe40000010215 */
[----:B------:R-:W-:Y:S01]  /*2740*/  ISETP.GE.AND P0, PT, R18, 0x9, PT ;  /* 0x000000091200780c */ /* 0x000fe20003f06270 */
[----:B------:R-:W-:Y:S02]  /*2750*/  IMAD R13, R0, R23, RZ ;  /* 0x00000017000d7224 */ /* 0x000fe400078e02ff */
[----:B------:R-:W-:-:S04]  /*2760*/  IMAD.WIDE.U32 R8, R12, R20, R8 ;  /* 0x000000140c087225 */ /* 0x000fc800078e0008 */
[----:B------:R-:W-:Y:S01]  /*2770*/  @!P2 IMAD R15, R24, R22, R13 ;  /* 0x00000016180fa224 */ /* 0x000fe200078e020d */
[----:B------:R-:W-:Y:S01]  /*2780*/  IADD3 R8, P3, P4, R10, R100, R8 ;  /* 0x000000640a087210 */ /* 0x000fe20007c7e008 */
[----:B------:R-:W-:-:S03]  /*2790*/  IMAD.IADD R12, R19, 0x1, R9 ;  /* 0x00000001130c7824 */ /* 0x000fc600078e0209 */
[----:B------:R1:W-:Y:S01]  /*27a0*/  @!P2 STG.E.U8 desc[UR52][R4.64], R15 ;  /* 0x0000000f0400a986 */ /* 0x0003e2000c101134 */
[----:B------:R-:W-:Y:S08]  /*27b0*/  @P5 BRA `(.L_x_36) ;  /* 0x00000000000c5947 */ /* 0x000ff00003800000 */
[----:B------:R-:W2:Y:S02]  /*27c0*/  LDG.E.U8 R96, desc[UR52][R2.64+0x1] ;  /* 0x0000013402607981 */ /* 0x000ea4000c1e1100 */
[----:B--2---:R-:W-:-:S05]  /*27d0*/  PRMT R0, R96, 0x8880, RZ ;  /* 0x0000888060007816 */ /* 0x004fca00000000ff */
[----:B------:R-:W-:-:S07]  /*27e0*/  IMAD R13, R0, R23, RZ ;  /* 0x00000017000d7224 */ /* 0x000fce00078e02ff */
.L_x_36:
[----:B------:R-:W-:Y:S05]  /*27f0*/  BSYNC B1 ;  /* 0x0000000000017941 */ /* 0x000fea0003800000 */
.L_x_35:
[C---:B------:R-:W-:Y:S01]  /*2800*/  ISETP.LT.OR P2, PT, R14.reuse, 0x1, !P0 ;  /* 0x000000010e00780c */ /* 0x040fe20004741670 */
[----:B------:R-:W-:Y:S01]  /*2810*/  @!P5 IMAD R25, R25, R22, R13 ;  /* 0x000000161919d224 */ /* 0x000fe200078e020d */
[----:B------:R-:W-:Y:S01]  /*2820*/  BSSY B1, `(.L_x_37) ;  /* 0x000000b000017945 */ /* 0x000fe20003800000 */
[----:B------:R-:W-:Y:S02]  /*2830*/  IADD3.X R9, R11, R101, R12, P3, P4 ;  /* 0x000000650b097210 */ /* 0x000fe40001fe840c */
[C---:B------:R-:W-:Y:S01]  /*2840*/  ISETP.LT.OR P4, PT, R14.reuse, 0x2, !P0 ;  /* 0x000000020e00780c */ /* 0x040fe20004781670 */
[----:B------:R2:W-:Y:S01]  /*2850*/  @!P5 STG.E.U8 desc[UR52][R4.64+0x1], R25 ;  /* 0x000001190400d986 */ /* 0x0005e2000c101134 */
[C---:B------:R-:W-:Y:S02]  /*2860*/  ISETP.LT.OR P5, PT, R14.reuse, 0x9, !P1 ;  /* 0x000000090e00780c */ /* 0x040fe40004fa1670 */
[C---:B------:R-:W-:Y:S02]  /*2870*/  ISETP.LT.OR P6, PT, R14.reuse, 0xa, !P1 ;  /* 0x0000000a0e00780c */ /* 0x040fe40004fc1670 */
[----:B------:R-:W-:-:S02]  /*2880*/  ISETP.LT.OR P3, PT, R14, 0x9, !P0 ;  /* 0x000000090e00780c */ /* 0x000fc40004761670 */
[----:B------:R-:W-:Y:S11]  /*2890*/  @P2 BRA `(.L_x_38) ;  /* 0x00000000000c2947 */ /* 0x000ff60003800000 */
[----:B------:R-:W3:Y:S02]  /*28a0*/  LDG.E.U8 R96, desc[UR52][R8.64] ;  /* 0x0000003408607981 */ /* 0x000ee4000c1e1100 */
[----:B---3--:R-:W-:-:S05]  /*28b0*/  PRMT R0, R96, 0x8880, RZ ;  /* 0x0000888060007816 */ /* 0x008fca00000000ff */
[----:B------:R-:W-:-:S07]  /*28c0*/  IMAD R13, R0, R23, RZ ;  /* 0x00000017000d7224 */ /* 0x000fce00078e02ff */
.L_x_38:
[----:B------:R-:W-:Y:S05]  /*28d0*/  BSYNC B1 ;  /* 0x0000000000017941 */ /* 0x000fea0003800000 */
.L_x_37:
[----:B------:R-:W-:Y:S01]  /*28e0*/  @!P2 IMAD R11, R26, R22, R13 ;  /* 0x000000161a0ba224 */ /* 0x000fe200078e020d */
[----:B------:R-:W-:Y:S04]  /*28f0*/  BSSY B1, `(.L_x_39) ;  /* 0x0000006000017945 */ /* 0x000fe80003800000 */
[----:B------:R3:W-:Y:S01]  /*2900*/  @!P2 STG.E.U8 desc[UR52][R6.64], R11 ;  /* 0x0000000b0600a986 */ /* 0x0007e2000c101134 */
[----:B------:R-:W-:Y:S05]  /*2910*/  @P4 BRA `(.L_x_40) ;  /* 0x00000000000c4947 */ /* 0x000fea0003800000 */
[----:B------:R-:W4:Y:S02]  /*2920*/  LDG.E.U8 R96, desc[UR52][R8.64+0x1] ;  /* 0x0000013408607981 */ /* 0x000f24000c1e1100 */
[----:B----4-:R-:W-:-:S05]  /*2930*/  PRMT R0, R96, 0x8880, RZ ;  /* 0x0000888060007816 */ /* 0x010fca00000000ff */
[----:B------:R-:W-:-:S07]  /*2940*/  IMAD R13, R0, R23, RZ ;  /* 0x00000017000d7224 */ /* 0x000fce00078e02ff */
.L_x_40:
[----:B------:R-:W-:Y:S05]  /*2950*/  BSYNC B1 ;  /* 0x0000000000017941 */ /* 0x000fea0003800000 */
.L_x_39:
[----:B------:R-:W-:Y:S01]  /*2960*/  @!P4 IMAD R27, R27, R22, R13 ;  /* 0x000000161b1bc224 */ /* 0x000fe200078e020d */
[----:B------:R-:W-:Y:S04]  /*2970*/  BSSY B1, `(.L_x_41) ;  /* 0x0000006000017945 */ /* 0x000fe80003800000 */
[----:B------:R4:W-:Y:S01]  /*2980*/  @!P4 STG.E.U8 desc[UR52][R6.64+0x1], R27 ;  /* 0x0000011b0600c986 */ /* 0x0009e2000c101134 */
[----:B------:R-:W-:Y:S05]  /*2990*/  @P5 BRA `(.L_x_42) ;  /* 0x00000000000c5947 */ /* 0x000fea0003800000 */
[----:B------:R-:W5:Y:S02]  /*29a0*/  LDG.E.U8 R96, desc[UR52][R2.64+0x8] ;  /* 0x0000083402607981 */ /* 0x000f64000c1e1100 */
[----:B-----5:R-:W-:-:S05]  /*29b0*/  PRMT R0, R96, 0x8880, RZ ;  /* 0x0000888060007816 */ /* 0x020fca00000000ff */
[----:B------:R-:W-:-:S07]  /*29c0*/  IMAD R13, R0, R23, RZ ;  /* 0x00000017000d7224 */ /* 0x000fce00078e02ff */
.L_x_42:
[----:B------:R-:W-:Y:S05]  /*29d0*/  BSYNC B1 ;  /* 0x0000000000017941 */ /* 0x000fea0003800000 */
.L_x_41:
[----:B---3--:R-:W-:Y:S01]  /*29e0*/  @!P5 IMAD R11, R28, R22, R13 ;  /* 0x000000161c0bd224 */ /* 0x008fe200078e020d */
[----:B------:R-:W-:Y:S04]  /*29f0*/  BSSY B1, `(.L_x_43) ;  /* 0x0000006000017945 */ /* 0x000fe80003800000 */
[----:B------:R3:W-:Y:S01]  /*2a00*/  @!P5 STG.E.U8 desc[UR52][R4.64+0x8], R11 ;  /* 0x0000080b0400d986 */ /* 0x0007e2000c101134 */
[----:B------:R-:W-:Y:S05]  /*2a10*/  @P6 BRA `(.L_x_44) ;  /* 0x00000000000c6947 */ /* 0x000fea0003800000 */
[----:B------:R-:W5:Y:S02]  /*2a20*/  LDG.E.U8 R96, desc[UR52][R2.64+0x9] ;  /* 0x0000093402607981 */ /* 0x000f64000c1e1100 */
[----:B-----5:R-:W-:-:S05]  /*2a30*/  PRMT R0, R96, 0x8880, RZ ;  /* 0x0000888060007816 */ /* 0x020fca00000000ff */
[----:B------:R-:W-:-:S07]  /*2a40*/  IMAD R13, R0, R23, RZ ;  /* 0x00000017000d7224 */ /* 0x000fce00078e02ff */
.L_x_44:
[----:B------:R-:W-:Y:S05]  /*2a50*/  BSYNC B1 ;  /* 0x0000000000017941 */ /* 0x000fea0003800000 */
.L_x_43:
[----:B------:R-:W-:Y:S01]  /*2a60*/  @!P6 IMAD R29, R29, R22, R13 ;  /* 0x000000161d1de224 */ /* 0x000fe200078e020d */
[----:B------:R-:W-:Y:S04]  /*2a70*/  BSSY B1, `(.L_x_45) ;  /* 0x0000006000017945 */ /* 0x000fe80003800000 */
[----:B------:R0:W-:Y:S01]  /*2a80*/  @!P6 STG.E.U8 desc[UR52][R4.64+0x9], R29 ;  /* 0x0000091d0400e986 */ /* 0x0001e2000c101134 */
[----:B------:R-:W-:Y:S05]  /*2a90*/  @P3 BRA `(.L_x_46) ;  /* 0x00000000000c3947 */ /* 0x000fea0003800000 */
[----:B------:R-:W5:Y:S02]  /*2aa0*/  LDG.E.U8 R96, desc[UR52][R8.64+0x8] ;  /* 0x0000083408607981 */ /* 0x000f64000c1e1100 */
[----:B-----5:R-:W-:-:S05]  /*2ab0*/  PRMT R0, R96, 0x8880, RZ ;  /* 0x0000888060007816 */ /* 0x020fca00000000ff */
[----:B------:R-:W-:-:S07]  /*2ac0*/  IMAD R13, R0, R23, RZ ;  /* 0x00000017000d7224 */ /* 0x000fce00078e02ff */
.L_x_46:
[----:B------:R-:W-:Y:S05]  /*2ad0*/  BSYNC B1 ;  /* 0x0000000000017941 */ /* 0x000fea0003800000 */
.L_x_45:
[----:B------:R-:W-:Y:S01]  /*2ae0*/  ISETP.LT.OR P5, PT, R14, 0xa, !P0 ;  /* 0x0000000a0e00780c */ /* 0x000fe200047a1670 */
[----:B---3--:R-:W-:Y:S01]  /*2af0*/  @!P3 IMAD R11, R30, R22, R13 ;  /* 0x000000161e0bb224 */ /* 0x008fe200078e020d */
[----:B------:R-:W-:Y:S01]  /*2b00*/  BSSY B1, `(.L_x_47) ;  /* 0x000000a000017945 */ /* 0x000fe20003800000 */
[C---:B------:R-:W-:Y:S02]  /*2b10*/  ISETP.LT.OR P4, PT, R14.reuse, 0x11, !P1 ;  /* 0x000000110e00780c */ /* 0x040fe40004f81670 */
[C---:B------:R-:W-:Y:S01]  /*2b20*/  ISETP.LT.OR P6, PT, R14.reuse, 0x11, !P0 ;  /* 0x000000110e00780c */ /* 0x040fe200047c1670 */
[----:B------:R3:W-:Y:S01]  /*2b30*/  @!P3 STG.E.U8 desc[UR52][R6.64+0x8], R11 ;  /* 0x0000080b0600b986 */ /* 0x0007e2000c101134 */
[C---:B------:R-:W-:Y:S02]  /*2b40*/  ISETP.LT.OR P3, PT, R14.reuse, 0x12, !P1 ;  /* 0x000000120e00780c */ /* 0x040fe40004f61670 */
[----:B------:R-:W-:-:S04]  /*2b50*/  ISETP.LT.OR P2, PT, R14, 0x12, !P0 ;  /* 0x000000120e00780c */ /* 0x000fc80004741670 */
[----:B------:R-:W-:Y:S09]  /*2b60*/  @P5 BRA `(.L_x_48) ;  /* 0x00000000000c5947 */ /* 0x000ff20003800000 */
[----:B------:R-:W5:Y:S02]  /*2b70*/  LDG.E.U8 R96, desc[UR52][R8.64+0x9] ;  /* 0x0000093408607981 */ /* 0x000f64000c1e1100 */
[----:B-----5:R-:W-:-:S05]  /*2b80*/  PRMT R0, R96, 0x8880, RZ ;  /* 0x0000888060007816 */ /* 0x020fca00000000ff */
[----:B------:R-:W-:-:S07]  /*2b90*/  IMAD R13, R0, R23, RZ ;  /* 0x00000017000d7224 */ /* 0x000fce00078e02ff */
.L_x_48:
[----:B------:R-:W-:Y:S05]  /*2ba0*/  BSYNC B1 ;  /* 0x0000000000017941 */ /* 0x000fea0003800000 */
.L_x_47:
[----:B------:R-:W-:Y:S01]  /*2bb0*/  @!P5 IMAD R31, R31, R22, R13 ;  /* 0x000000161f1fd224 */ /* 0x000fe200078e020d */
[----:B------:R-:W-:Y:S04]  /*2bc0*/  BSSY B1, `(.L_x_49) ;  /* 0x0000006000017945 */ /* 0x000fe80003800000 */
[----:B------:R0:W-:Y:S01]  /*2bd0*/  @!P5 STG.E.U8 desc[UR52][R6.64+0x9], R31 ;  /* 0x0000091f0600d986 */ /* 0x0001e2000c101134 */
[----:B------:R-:W-:Y:S05]  /*2be0*/  @P4 BRA `(.L_x_50) ;  /* 0x00000000000c4947 */ /* 0x000fea0003800000 */
[----:B------:R-:W5:Y:S02]  /*2bf0*/  LDG.E.U8 R96, desc[UR52][R2.64+0x10] ;  /* 0x0000103402607981 */ /* 0x000f64000c1e1100 */
[----:B-----5:R-:W-:-:S05]  /*2c00*/  PRMT R0, R96, 0x8880, RZ ;  /* 0x0000888060007816 */ /* 0x020fca00000000ff */
[----:B------:R-:W-:-:S07]  /*2c10*/  IMAD R13, R0, R23, RZ ;  /* 0x00000017000d7224 */ /* 0x000fce00078e02ff */
.L_x_50:
[----:B------:R-:W-:Y:S05]  /*2c20*/  BSYNC B1 ;  /* 0x0000000000017941 */ /* 0x000fea0003800000 */
.L_x_49:
[----:B---3--:R-:W-:Y:S01]  /*2c30*/  @!P4 IMAD R11, R32, R22, R13 ;  /* 0x00000016200bc224 */ /* 0x008fe200078e020d */
[----:B------:R-:W-:Y:S04]  /*2c40*/  BSSY B1, `(.L_x_51) ;  /* 0x0000006000017945 */ /* 0x000fe80003800000 */
[----:B------:R3:W-:Y:S01]  /*2c50*/  @!P4 STG.E.U8 desc[UR52][R4.64+0x10], R11 ;  /* 0x0000100b0400c986 */ /* 0x0007e2000c101134 */
[----:B------:R-:W-:Y:S05]  /*2c60*/  @P3 BRA `(.L_x_52) ;  /* 0x00000000000c3947 */ /* 0x000fea0003800000 */
[----:B------:R-:W5:Y:S02]  /*2c70*/  LDG.E.U8 R96, desc[UR52][R2.64+0x11] ;  /* 0x0000113402607981 */ /* 0x000f64000c1e1100 */
[----:B-----5:R-:W-:-:S05]  /*2c80*/  PRMT R0, R96, 0x8880, RZ ;  /* 0x0000888060007816 */ /* 0x020fca00000000ff */
[----:B------:R-:W-:-:S07]  /*2c90*/  IMAD R13, R0, R23, RZ ;  /* 0x00000017000d7224 */ /* 0x000fce00078e02ff */
.L_x_52:
[----:B------:R-:W-:Y:S05]  /*2ca0*/  BSYNC B1 ;  /* 0x0000000000017941 */ /* 0x000fea0003800000 */
.L_x_51:
[----:B------:R-:W-:Y:S01]  /*2cb0*/  @!P3 IMAD R33, R33, R22, R13 ;  /* 0x000000162121b224 */ /* 0x000fe200078e020d */
[----:B------:R-:W-:Y:S04]  /*2cc0*/  BSSY B1, `(.L_x_53) ;  /* 0x0000006000017945 */ /* 0x000fe80003800000 */
[----:B------:R0:W-:Y:S01]  /*2cd0*/  @!P3 STG.E.U8 desc[UR52][R4.64+0x11], R33 ;  /* 0x000011210400b986 */ /* 0x0001e2000c101134 */
[----:B------:R-:W-:Y:S05]  /*2ce0*/  @P6 BRA `(.L_x_54) ;  /* 0x00000000000c6947 */ /* 0x000fea0003800000 */
[----:B------:R-:W5:Y:S02]  /*2cf0*/  LDG.E.U8 R96, desc[UR52][R8.64+0x10] ;  /* 0x0000103408607981 */ /* 0x000f64000c1e1100 */
[----:B-----5:R-:W-:-:S05]  /*2d00*/  PRMT R0, R96, 0x8880, RZ ;  /* 0x0000888060007816 */ /* 0x020fca00000000ff */
[----:B------:R-:W-:-:S07]  /*2d10*/  IMAD R13, R0, R23, RZ ;  /* 0x00000017000d7224 */ /* 0x000fce00078e02ff */
.L_x_54:
[----:B------:R-:W-:Y:S05]  /*2d20*/  BSYNC B1 ;  /* 0x0000000000017941 */ /* 0x000fea0003800000 */
.L_x_53:
[----:B---3--:R-:W-:Y:S01]  /*2d30*/  @!P6 IMAD R11, R34, R22, R13 ;  /* 0x00000016220be224 */ /* 0x008fe200078e020d */
[----:B------:R-:W-:Y:S04]  /*2d40*/  BSSY B1, `(.L_x_55) ;  /* 0x0000006000017945 */ /* 0x000fe80003800000 */
[----:B------:R3:W-:Y:S01]  /*2d50*/  @!P6 STG.E.U8 desc[UR52][R6.64+0x10], R11 ;  /* 0x0000100b0600e986 */ /* 0x0007e2000c101134 */
[----:B------:R-:W-:Y:S05]  /*2d60*/  @P2 BRA `(.L_x_56) ;  /* 0x00000000000c2947 */ /* 0x000fea0003800000 */
[----:B------:R-:W5:Y:S02]  /*2d70*/  LDG.E.U8 R96, desc[UR52][R8.64+0x11] ;  /* 0x0000113408607981 */ /* 0x000f64000c1e1100 */
[----:B-----5:R-:W-:-:S05]  /*2d80*/  PRMT R0, R96, 0x8880, RZ ;  /* 0x0000888060007816 */ /* 0x020fca00000000ff */
[----:B------:R-:W-:-:S07]  /*2d90*/  IMAD R13, R0, R23, RZ ;  /* 0x00000017000d7224 */ /* 0x000fce00078e02ff */
.L_x_56:
[----:B------:R-:W-:Y:S05]  /*2da0*/  BSYNC B1 ;  /* 0x0000000000017941 */ /* 0x000fea0003800000 */
.L_x_55:
[C---:B------:R-:W-:Y:S01]  /*2db0*/  ISETP.LT.OR P4, PT, R14.reuse, 0x19, !P1 ;  /* 0x000000190e00780c */ /* 0x040fe20004f81670 */
[----:B------:R-:W-:Y:S01]  /*2dc0*/  @!P2 IMAD R35, R35, R22, R13 ;  /* 0x000000162323a224 */ /* 0x000fe200078e020d */
        /* <DEDUP_REMOVED lines=10> */
.L_x_58:
[----:B------:R-:W-:Y:S05]  /*2e70*/  BSYNC B1 ;  /* 0x0000000000017941 */ /* 0x000fea0003800000 */
.L_x_57:
[----:B---3--:R-:W-:Y:S01]  /*2e80*/  @!P4 IMAD R11, R36, R22, R13 ;  /* 0x00000016240bc224 */ /* 0x008fe200078e020d */
[----:B------:R-:W-:Y:S04]  /*2e90*/  BSSY B1, `(.L_x_59) ;  /* 0x0000006000017945 */ /* 0x000fe80003800000 */
[----:B------:R3:W-:Y:S01]  /*2ea0*/  @!P4 STG.E.U8 desc[UR52][R4.64+0x18], R11 ;  /* 0x0000180b0400c986 */ /* 0x0007e2000c101134 */
[----:B------:R-:W-:Y:S05]  /*2eb0*/  @P3 BRA `(.L_x_60) ;  /* 0x00000000000c3947 */ /* 0x000fea0003800000 */
[----:B------:R-:W5:Y:S02]  /*2ec0*/  LDG.E.U8 R96, desc[UR52][R2.64+0x19] ;  /* 0x0000193402607981 */ /* 0x000f64000c1e1100 */
[----:B-----5:R-:W-:-:S05]  /*2ed0*/  PRMT R0, R96, 0x8880, RZ ;  /* 0x0000888060007816 */ /* 0x020fca00000000ff */
[----:B------:R-:W-:-:S07]  /*2ee0*/  IMAD R13, R0, R23, RZ ;  /* 0x00000017000d7224 */ /* 0x000fce00078e02ff */
.L_x_60:
[----:B------:R-:W-:Y:S05]  /*2ef0*/  BSYNC B1 ;  /* 0x0000000000017941 */ /* 0x000fea0003800000 */
.L_x_59:
[----:B------:R-:W-:Y:S01]  /*2f00*/  @!P3 IMAD R37, R37, R22, R13 ;  /* 0x000000162525b224 */ /* 0x000fe200078e020d */
[----:B------:R-:W-:Y:S04]  /*2f10*/  BSSY B1, `(.L_x_61) ;  /* 0x0000006000017945 */ /* 0x000fe80003800000 */
[----:B------:R0:W-:Y:S01]  /*2f20*/  @!P3 STG.E.U8 desc[UR52][R4.64+0x19], R37 ;  /* 0x000019250400b986 */ /* 0x0001e2000c101134 */
[----:B------:R-:W-:Y:S05]  /*2f30*/  @P5 BRA `(.L_x_62) ;  /* 0x00000000000c5947 */ /* 0x000fea0003800000 */
[----:B------:R-:W5:Y:S02]  /*2f40*/  LDG.E.U8 R96, desc[UR52][R8.64+0x18] ;  /* 0x0000183408607981 */ /* 0x000f64000c1e1100 */
[----:B-----5:R-:W-:-:S05]  /*2f50*/  PRMT R0, R96, 0x8880, RZ ;  /* 0x0000888060007816 */ /* 0x020fca00000000ff */
[----:B------:R-:W-:-:S07]  /*2f60*/  IMAD R13, R0, R23, RZ ;  /* 0x00000017000d7224 */ /* 0x000fce00078e02ff */
.L_x_62:
[----:B------:R-:W-:Y:S05]  /*2f70*/  BSYNC B1 ;  /* 0x0000000000017941 */ /* 0x000fea0003800000 */
.L_x_61:
[----:B---3--:R-:W-:Y:S01]  /*2f80*/  @!P5 IMAD R11, R38, R22, R13 ;  /* 0x00000016260bd224 */ /* 0x008fe200078e020d */
[----:B------:R-:W-:Y:S04]  /*2f90*/  BSSY B1, `(.L_x_63) ;  /* 0x0000006000017945 */ /* 0x000fe80003800000 */
[----:B------:R3:W-:Y:S01]  /*2fa0*/  @!P5 STG.E.U8 desc[UR52][R6.64+0x18], R11 ;  /* 0x0000180b0600d986 */ /* 0x0007e2000c101134 */
[----:B------:R-:W-:Y:S05]  /*2fb0*/  @P6 BRA `(.L_x_64) ;  /* 0x00000000000c6947 */ /* 0x000fea0003800000 */
[----:B------:R-:W5:Y:S02]  /*2fc0*/  LDG.E.U8 R96, desc[UR52][R8.64+0x19] ;  /* 0x0000193408607981 */ /* 0x000f64000c1e1100 */
[----:B-----5:R-:W-:-:S05]  /*2fd0*/  PRMT R0, R96, 0x8880, RZ ;  /* 0x0000888060007816 */ /* 0x020fca00000000ff */
[----:B------:R-:W-:-:S07]  /*2fe0*/  IMAD R13, R0, R23, RZ ;  /* 0x00000017000d7224 */ /* 0x000fce00078e02ff */
.L_x_64:
[----:B------:R-:W-:Y:S05]  /*2ff0*/  BSYNC B1 ;  /* 0x0000000000017941 */ /* 0x000fea0003800000 */
.L_x_63:
[----:B------:R-:W-:Y:S01]  /*3000*/  @!P6 IMAD R39, R39, R22, R13 ;  /* 0x000000162727e224 */ /* 0x000fe200078e020d */
[----:B------:R-:W-:Y:S04]  /*3010*/  BSSY B1, `(.L_x_65) ;  /* 0x0000006000017945 */ /* 0x000fe80003800000 */
[----:B------:R0:W-:Y:S01]  /*3020*/  @!P6 STG.E.U8 desc[UR52][R6.64+0x19], R39 ;  /* 0x000019270600e986 */ /* 0x0001e2000c101134 */
[----:B------:R-:W-:Y:S05]  /*3030*/  @P2 BRA `(.L_x_66) ;  /* 0x00000000000c2947 */ /* 0x000fea0003800000 */
[----:B------:R-:W5:Y:S02]  /*3040*/  LDG.E.U8 R96, desc[UR52][R2.64+0x20] ;  /* 0x0000203402607981 */ /* 0x000f64000c1e1100 */
[----:B-----5:R-:W-:-:S05]  /*3050*/  PRMT R0, R96, 0x8880, RZ ;  /* 0x0000888060007816 */ /* 0x020fca00000000ff */
[----:B------:R-:W-:-:S07]  /*3060*/  IMAD R13, R0, R23, RZ ;  /* 0x00000017000d7224 */ /* 0x000fce00078e02ff */
.L_x_66:
[----:B------:R-:W-:Y:S05]  /*3070*/  BSYNC B1 ;  /* 0x0000000000017941 */ /* 0x000fea0003800000 */
.L_x_65:
        /* <DEDUP_REMOVED lines=12> */
.L_x_68:
[----:B------:R-:W-:Y:S05]  /*3140*/  BSYNC B1 ;  /* 0x0000000000017941 */ /* 0x000fea0003800000 */
.L_x_67:
[----:B------:R-:W-:Y:S01]  /*3150*/  @!P4 IMAD R41, R41, R22, R13 ;  /* 0x000000162929c224 */ /* 0x000fe200078e020d */
[----:B------:R-:W-:Y:S04]  /*3160*/  BSSY B1, `(.L_x_69) ;  /* 0x0000006000017945 */ /* 0x000fe80003800000 */
[----:B------:R0:W-:Y:S01]  /*3170*/  @!P4 STG.E.U8 desc[UR52][R4.64+0x21], R41 ;  /* 0x000021290400c986 */ /* 0x0001e2000c101134 */
[----:B------:R-:W-:Y:S05]  /*3180*/  @P3 BRA `(.L_x_70) ;  /* 0x00000000000c3947 */ /* 0x000fea0003800000 */
[----:B------:R-:W5:Y:S02]  /*3190*/  LDG.E.U8 R96, desc[UR52][R8.64+0x20] ;  /* 0x0000203408607981 */ /* 0x000f64000c1e1100 */
[----:B-----5:R-:W-:-:S05]  /*31a0*/  PRMT R0, R96, 0x8880, RZ ;  /* 0x0000888060007816 */ /* 0x020fca00000000ff */
[----:B------:R-:W-:-:S07]  /*31b0*/  IMAD R13, R0, R23, RZ ;  /* 0x00000017000d7224 */ /* 0x000fce00078e02ff */
.L_x_70:
[----:B------:R-:W-:Y:S05]  /*31c0*/  BSYNC B1 ;  /* 0x0000000000017941 */ /* 0x000fea0003800000 */
.L_x_69:
[----:B---3--:R-:W-:Y:S01]  /*31d0*/  @!P3 IMAD R11, R42, R22, R13 ;  /* 0x000000162a0bb224 */ /* 0x008fe200078e020d */
[----:B------:R-:W-:Y:S04]  /*31e0*/  BSSY B1, `(.L_x_71) ;  /* 0x0000006000017945 */ /* 0x000fe80003800000 */
[----:B------:R3:W-:Y:S01]  /*31f0*/  @!P3 STG.E.U8 desc[UR52][R6.64+0x20], R11 ;  /* 0x0000200b0600b986 */ /* 0x0007e2000c101134 */
[----:B------:R-:W-:Y:S05]  /*3200*/  @P5 BRA `(.L_x_72) ;  /* 0x00000000000c5947 */ /* 0x000fea0003800000 */
[----:B------:R-:W5:Y:S02]  /*3210*/  LDG.E.U8 R96, desc[UR52][R8.64+0x21] ;  /* 0x0000213408607981 */ /* 0x000f64000c1e1100 */
[----:B-----5:R-:W-:-:S05]  /*3220*/  PRMT R0, R96, 0x8880, RZ ;  /* 0x0000888060007816 */ /* 0x020fca00000000ff */
[----:B------:R-:W-:-:S07]  /*3230*/  IMAD R13, R0, R23, RZ ;  /* 0x00000017000d7224 */ /* 0x000fce00078e02ff */
.L_x_72:
[----:B------:R-:W-:Y:S05]  /*3240*/  BSYNC B1 ;  /* 0x0000000000017941 */ /* 0x000fea0003800000 */
.L_x_71:
[----:B------:R-:W-:Y:S01]  /*3250*/  @!P5 IMAD R43, R43, R22, R13 ;  /* 0x000000162b2bd224 */ /* 0x000fe200078e020d */
[----:B------:R-:W-:Y:S04]  /*3260*/  BSSY B1, `(.L_x_73) ;  /* 0x0000006000017945 */ /* 0x000fe80003800000 */
[----:B------:R0:W-:Y:S01]  /*3270*/  @!P5 STG.E.U8 desc[UR52][R6.64+0x21], R43 ;  /* 0x0000212b0600d986 */ /* 0x0001e2000c101134 */
[----:B------:R-:W-:Y:S05]  /*3280*/  @P6 BRA `(.L_x_74) ;  /* 0x00000000000c6947 */ /* 0x000fea0003800000 */
[----:B------:R-:W5:Y:S02]  /*3290*/  LDG.E.U8 R96, desc[UR52][R2.64+0x28] ;  /* 0x0000283402607981 */ /* 0x000f64000c1e1100 */
[----:B-----5:R-:W-:-:S05]  /*32a0*/  PRMT R0, R96, 0x8880, RZ ;  /* 0x0000888060007816 */ /* 0x020fca00000000ff */
[----:B------:R-:W-:-:S07]  /*32b0*/  IMAD R13, R0, R23, RZ ;  /* 0x00000017000d7224 */ /* 0x000fce00078e02ff */
.L_x_74:
[----:B------:R-:W-:Y:S05]  /*32c0*/  BSYNC B1 ;  /* 0x0000000000017941 */ /* 0x000fea0003800000 */
.L_x_73:
[----:B---3--:R-:W-:Y:S01]  /*32d0*/  @!P6 IMAD R11, R44, R22, R13 ;  /* 0x000000162c0be224 */ /* 0x008fe200078e020d */
[----:B------:R-:W-:Y:S04]  /*32e0*/  BSSY B1, `(.L_x_75) ;  /* 0x0000006000017945 */ /* 0x000fe80003800000 */
[----:B------:R3:W-:Y:S01]  /*32f0*/  @!P6 STG.E.U8 desc[UR52][R4.64+0x28], R11 ;  /* 0x0000280b0400e986 */ /* 0x0007e2000c101134 */
[----:B------:R-:W-:Y:S05]  /*3300*/  @P2 BRA `(.L_x_76) ;  /* 0x00000000000c2947 */ /* 0x000fea0003800000 */
[----:B------:R-:W5:Y:S02]  /*3310*/  LDG.E.U8 R96, desc[UR52][R2.64+0x29] ;  /* 0x0000293402607981 */ /* 0x000f64000c1e1100 */
[----:B-----5:R-:W-:-:S05]  /*3320*/  PRMT R0, R96, 0x8880, RZ ;  /* 0x0000888060007816 */ /* 0x020fca00000000ff */
[----:B------:R-:W-:-:S07]  /*3330*/  IMAD R13, R0, R23, RZ ;  /* 0x00000017000d7224 */ /* 0x000fce00078e02ff */
.L_x_76:
[----:B------:R-:W-:Y:S05]  /*3340*/  BSYNC B1 ;  /* 0x0000000000017941 */ /* 0x000fea0003800000 */
.L_x_75:
        /* <DEDUP_REMOVED lines=12> */
.L_x_78:
[----:B------:R-:W-:Y:S05]  /*3410*/  BSYNC B1 ;  /* 0x0000000000017941 */ /* 0x000fea0003800000 */
.L_x_77:
[----:B---3--:R-:W-:Y:S01]  /*3420*/  @!P4 IMAD R11, R46, R22, R13 ;  /* 0x000000162e0bc224 */ /* 0x008fe200078e020d */
[----:B------:R-:W-:Y:S04]  /*3430*/  BSSY B1, `(.L_x_79) ;  /* 0x0000006000017945 */ /* 0x000fe80003800000 */
[----:B------:R3:W-:Y:S01]  /*3440*/  @!P4 STG.E.U8 desc[UR52][R6.64+0x28], R11 ;  /* 0x0000280b0600c986 */ /* 0x0007e2000c101134 */
[----:B------:R-:W-:Y:S05]  /*3450*/  @P3 BRA `(.L_x_80) ;  /* 0x00000000000c3947 */ /* 0x000fea0003800000 */
[----:B------:R-:W5:Y:S02]  /*3460*/  LDG.E.U8 R96, desc[UR52][R8.64+0x29] ;  /* 0x0000293408607981 */ /* 0x000f64000c1e1100 */
[----:B-----5:R-:W-:-:S05]  /*3470*/  PRMT R0, R96, 0x8880, RZ ;  /* 0x0000888060007816 */ /* 0x020fca00000000ff */
[----:B------:R-:W-:-:S07]  /*3480*/  IMAD R13, R0, R23, RZ ;  /* 0x00000017000d7224 */ /* 0x000fce00078e02ff */
.L_x_80:
[----:B------:R-:W-:Y:S05]  /*3490*/  BSYNC B1 ;  /* 0x0000000000017941 */ /* 0x000fea0003800000 */
.L_x_79:
[----:B------:R-:W-:Y:S01]  /*34a0*/  @!P3 IMAD R47, R47, R22, R13 ;  /* 0x000000162f2fb224 */ /* 0x000fe200078e020d */
[----:B------:R-:W-:Y:S04]  /*34b0*/  BSSY B1, `(.L_x_81) ;  /* 0x0000006000017945 */ /* 0x000fe80003800000 */
[----:B------:R0:W-:Y:S01]  /*34c0*/  @!P3 STG.E.U8 desc[UR52][R6.64+0x29], R47 ;  /* 0x0000292f0600b986 */ /* 0x0001e2000c101134 */
[----:B------:R-:W-:Y:S05]  /*34d0*/  @P5 BRA `(.L_x_82) ;  /* 0x00000000000c5947 */ /* 0x000fea0003800000 */
[----:B------:R-:W5:Y:S02]  /*34e0*/  LDG.E.U8 R96, desc[UR52][R2.64+0x30] ;  /* 0x0000303402607981 */ /* 0x000f64000c1e1100 */
[----:B-----5:R-:W-:-:S05]  /*34f0*/  PRMT R0, R96, 0x8880, RZ ;  /* 0x0000888060007816 */ /* 0x020fca00000000ff */
[----:B------:R-:W-:-:S07]  /*3500*/  IMAD R13, R0, R23, RZ ;  /* 0x00000017000d7224 */ /* 0x000fce00078e02ff */
.L_x_82:
[----:B------:R-:W-:Y:S05]  /*3510*/  BSYNC B1 ;  /* 0x0000000000017941 */ /* 0x000fea0003800000 */
.L_x_81:
[----:B---3--:R-:W-:Y:S01]  /*3520*/  @!P5 IMAD R11, R48, R22, R13 ;  /* 0x00000016300bd224 */ /* 0x008fe200078e020d */
[----:B------:R-:W-:Y:S04]  /*3530*/  BSSY B1, `(.L_x_83) ;  /* 0x0000006000017945 */ /* 0x000fe80003800000 */
[----:B------:R3:W-:Y:S01]  /*3540*/  @!P5 STG.E.U8 desc[UR52][R4.64+0x30], R11 ;  /* 0x0000300b0400d986 */ /* 0x0007e2000c101134 */
[----:B------:R-:W-:Y:S05]  /*3550*/  @P6 BRA `(.L_x_84) ;  /* 0x00000000000c6947 */ /* 0x000fea0003800000 */
[----:B------:R-:W5:Y:S02]  /*3560*/  LDG.E.U8 R96, desc[UR52][R2.64+0x31] ;  /* 0x0000313402607981 */ /* 0x000f64000c1e1100 */
[----:B-----5:R-:W-:-:S05]  /*3570*/  PRMT R0, R96, 0x8880, RZ ;  /* 0x0000888060007816 */ /* 0x020fca00000000ff */
[----:B------:R-:W-:-:S07]  /*3580*/  IMAD R13, R0, R23, RZ ;  /* 0x00000017000d7224 */ /* 0x000fce00078e02ff */
.L_x_84:
[----:B------:R-:W-:Y:S05]  /*3590*/  BSYNC B1 ;  /* 0x0000000000017941 */ /* 0x000fea0003800000 */
.L_x_83:
[----:B------:R-:W-:Y:S01]  /*35a0*/  @!P6 IMAD R49, R49, R22, R13 ;  /* 0x000000163131e224 */ /* 0x000fe200078e020d */
[----:B------:R-:W-:Y:S04]  /*35b0*/  BSSY B1, `(.L_x_85) ;  /* 0x0000006000017945 */ /* 0x000fe80003800000 */
[----:B------:R0:W-:Y:S01]  /*35c0*/  @!P6 STG.E.U8 desc[UR52][R4.64+0x31], R49 ;  /* 0x000031310400e986 */ /* 0x0001e2000c101134 */
[----:B------:R-:W-:Y:S05]  /*35d0*/  @P2 BRA `(.L_x_86) ;  /* 0x00000000000c2947 */ /* 0x000fea0003800000 */
[----:B------:R-:W5:Y:S02]  /*35e0*/  LDG.E.U8 R96, desc[UR52][R8.64+0x30] ;  /* 0x0000303408607981 */ /* 0x000f64000c1e1100 */
[----:B-----5:R-:W-:-:S05]  /*35f0*/  PRMT R0, R96, 0x8880, RZ ;  /* 0x0000888060007816 */ /* 0x020fca00000000ff */
[----:B------:R-:W-:-:S07]  /*3600*/  IMAD R13, R0, R23, RZ ;  /* 0x00000017000d7224 */ /* 0x000fce00078e02ff */
.L_x_86:
[----:B------:R-:W-:Y:S05]  /*3610*/  BSYNC B1 ;  /* 0x0000000000017941 */ /* 0x000fea0003800000 */
.L_x_85:
        /* <DEDUP_REMOVED lines=12> */
.L_x_88:
[----:B------:R-:W-:Y:S05]  /*36e0*/  BSYNC B1 ;  /* 0x0000000000017941 */ /* 0x000fea0003800000 */
.L_x_87:
[----:B------:R-:W-:Y:S01]  /*36f0*/  @!P4 IMAD R51, R51, R22, R13 ;  /* 0x000000163333c224 */ /* 0x000fe200078e020d */
[----:B------:R-:W-:Y:S04]  /*3700*/  BSSY B1, `(.L_x_89) ;  /* 0x0000006000017945 */ /* 0x000fe80003800000 */
[----:B------:R0:W-:Y:S01]  /*3710*/  @!P4 STG.E.U8 desc[UR52][R6.64+0x31], R51 ;  /* 0x000031330600c986 */ /* 0x0001e2000c101134 */
[----:B------:R-:W-:Y:S05]  /*3720*/  @P3 BRA `(.L_x_90) ;  /* 0x00000000000c3947 */ /* 0x000fea0003800000 */
[----:B------:R-:W5:Y:S02]  /*3730*/  LDG.E.U8 R96, desc[UR52][R2.64+0x38] ;  /* 0x0000383402607981 */ /* 0x000f64000c1e1100 */
[----:B-----5:R-:W-:-:S05]  /*3740*/  PRMT R0, R96, 0x8880, RZ ;  /* 0x0000888060007816 */ /* 0x020fca00000000ff */
[----:B------:R-:W-:-:S07]  /*3750*/  IMAD R13, R0, R23, RZ ;  /* 0x00000017000d7224 */ /* 0x000fce00078e02ff */
.L_x_90:
[----:B------:R-:W-:Y:S05]  /*3760*/  BSYNC B1 ;  /* 0x0000000000017941 */ /* 0x000fea0003800000 */
.L_x_89:
[----:B---3--:R-:W-:Y:S01]  /*3770*/  @!P3 IMAD R11, R52, R22, R13 ;  /* 0x00000016340bb224 */ /* 0x008fe200078e020d */
[----:B------:R-:W-:Y:S04]  /*3780*/  BSSY B1, `(.L_x_91) ;  /* 0x0000006000017945 */ /* 0x000fe80003800000 */
[----:B------:R3:W-:Y:S01]  /*3790*/  @!P3 STG.E.U8 desc[UR52][R4.64+0x38], R11 ;  /* 0x0000380b0400b986 */ /* 0x0007e2000c101134 */
[----:B------:R-:W-:Y:S05]  /*37a0*/  @P5 BRA `(.L_x_92) ;  /* 0x00000000000c5947 */ /* 0x000fea0003800000 */
[----:B------:R-:W5:Y:S02]  /*37b0*/  LDG.E.U8 R96, desc[UR52][R2.64+0x39] ;  /* 0x0000393402607981 */ /* 0x000f64000c1e1100 */
[----:B-----5:R-:W-:-:S05]  /*37c0*/  PRMT R0, R96, 0x8880, RZ ;  /* 0x0000888060007816 */ /* 0x020fca00000000ff */
[----:B------:R-:W-:-:S07]  /*37d0*/  IMAD R13, R0, R23, RZ ;  /* 0x00000017000d7224 */ /* 0x000fce00078e02ff */
.L_x_92:
[----:B------:R-:W-:Y:S05]  /*37e0*/  BSYNC B1 ;  /* 0x0000000000017941 */ /* 0x000fea0003800000 */
.L_x_91:
[----:B------:R-:W-:Y:S01]  /*37f0*/  @!P5 IMAD R53, R53, R22, R13 ;  /* 0x000000163535d224 */ /* 0x000fe200078e020d */
[----:B------:R-:W-:Y:S04]  /*3800*/  BSSY B1, `(.L_x_93) ;  /* 0x0000006000017945 */ /* 0x000fe80003800000 */
[----:B------:R0:W-:Y:S01]  /*3810*/  @!P5 STG.E.U8 desc[UR52][R4.64+0x39], R53 ;  /* 0x000039350400d986 */ /* 0x0001e2000c101134 */
[----:B------:R-:W-:Y:S05]  /*3820*/  @P6 BRA `(.L_x_94) ;  /* 0x00000000000c6947 */ /* 0x000fea0003800000 */
[----:B------:R-:W5:Y:S02]  /*3830*/  LDG.E.U8 R96, desc[UR52][R8.64+0x38] ;  /* 0x0000383408607981 */ /* 0x000f64000c1e1100 */
[----:B-----5:R-:W-:-:S05]  /*3840*/  PRMT R0, R96, 0x8880, RZ ;  /* 0x0000888060007816 */ /* 0x020fca00000000ff */
[----:B------:R-:W-:-:S07]  /*3850*/  IMAD R13, R0, R23, RZ ;  /* 0x00000017000d7224 */ /* 0x000fce00078e02ff */
.L_x_94:
[----:B------:R-:W-:Y:S05]  /*3860*/  BSYNC B1 ;  /* 0x0000000000017941 */ /* 0x000fea0003800000 */
.L_x_93:
[----:B---3--:R-:W-:Y:S01]  /*3870*/  @!P6 IMAD R11, R54, R22, R13 ;  /* 0x00000016360be224 */ /* 0x008fe200078e020d */
[----:B------:R-:W-:Y:S04]  /*3880*/  BSSY B1, `(.L_x_95) ;  /* 0x0000006000017945 */ /* 0x000fe80003800000 */
[----:B------:R3:W-:Y:S01]  /*3890*/  @!P6 STG.E.U8 desc[UR52][R6.64+0x38], R11 ;  /* 0x0000380b0600e986 */ /* 0x0007e2000c101134 */
[----:B------:R-:W-:Y:S05]  /*38a0*/  @P2 BRA `(.L_x_96) ;  /* 0x00000000000c2947 */ /* 0x000fea0003800000 */
[----:B------:R-:W5:Y:S02]  /*38b0*/  LDG.E.U8 R96, desc[UR52][R8.64+0x39] ;  /* 0x0000393408607981 */ /* 0x000f64000c1e1100 */
[----:B-----5:R-:W-:-:S05]  /*38c0*/  PRMT R0, R96, 0x8880, RZ ;  /* 0x0000888060007816 */ /* 0x020fca00000000ff */
[----:B------:R-:W-:-:S07]  /*38d0*/  IMAD R13, R0, R23, RZ ;  /* 0x00000017000d7224 */ /* 0x000fce00078e02ff */
.L_x_96:
[----:B------:R-:W-:Y:S05]  /*38e0*/  BSYNC B1 ;  /* 0x0000000000017941 */ /* 0x000fea0003800000 */
.L_x_95:
        /* <DEDUP_REMOVED lines=12> */
.L_x_98:
[----:B------:R-:W-:Y:S05]  /*39b0*/  BSYNC B1 ;  /* 0x0000000000017941 */ /* 0x000fea0003800000 */
.L_x_97:
[----:B---3--:R-:W-:Y:S01]  /*39c0*/  @!P4 IMAD R11, R56, R22, R13 ;  /* 0x00000016380bc224 */ /* 0x008fe200078e020d */
[----:B------:R-:W-:Y:S04]  /*39d0*/  BSSY B1, `(.L_x_99) ;  /* 0x0000006000017945 */ /* 0x000fe80003800000 */
[----:B------:R3:W-:Y:S01]  /*39e0*/  @!P4 STG.E.U8 desc[UR52][R4.64+0x40], R11 ;  /* 0x0000400b0400c986 */ /* 0x0007e2000c101134 */
[----:B------:R-:W-:Y:S05]  /*39f0*/  @P3 BRA `(.L_x_100) ;  /* 0x00000000000c3947 */ /* 0x000fea0003800000 */
[----:B------:R-:W5:Y:S02]  /*3a00*/  LDG.E.U8 R96, desc[UR52][R2.64+0x41] ;  /* 0x0000413402607981 */ /* 0x000f64000c1e1100 */
[----:B-----5:R-:W-:-:S05]  /*3a10*/  PRMT R0, R96, 0x8880, RZ ;  /* 0x0000888060007816 */ /* 0x020fca00000000ff */
[----:B------:R-:W-:-:S07]  /*3a20*/  IMAD R13, R0, R23, RZ ;  /* 0x00000017000d7224 */ /* 0x000fce00078e02ff */
.L_x_100:
[----:B------:R-:W-:Y:S05]  /*3a30*/  BSYNC B1 ;  /* 0x0000000000017941 */ /* 0x000fea0003800000 */
.L_x_99:
[----:B------:R-:W-:Y:S01]  /*3a40*/  @!P3 IMAD R57, R57, R22, R13 ;  /* 0x000000163939b224 */ /* 0x000fe200078e020d */
[----:B------:R-:W-:Y:S04]  /*3a50*/  BSSY B1, `(.L_x_101) ;  /* 0x0000006000017945 */ /* 0x000fe80003800000 */
[----:B------:R0:W-:Y:S01]  /*3a60*/  @!P3 STG.E.U8 desc[UR52][R4.64+0x41], R57 ;  /* 0x000041390400b986 */ /* 0x0001e2000c101134 */
[----:B------:R-:W-:Y:S05]  /*3a70*/  @P5 BRA `(.L_x_102) ;  /* 0x00000000000c5947 */ /* 0x000fea0003800000 */
[----:B------:R-:W5:Y:S02]  /*3a80*/  LDG.E.U8 R96, desc[UR52][R8.64+0x40] ;  /* 0x0000403408607981 */ /* 0x000f64000c1e1100 */
[----:B-----5:R-:W-:-:S05]  /*3a90*/  PRMT R0, R96, 0x8880, RZ ;  /* 0x0000888060007816 */ /* 0x020fca00000000ff */
[----:B------:R-:W-:-:S07]  /*3aa0*/  IMAD R13, R0, R23, RZ ;  /* 0x00000017000d7224 */ /* 0x000fce00078e02ff */
.L_x_102:
[----:B------:R-:W-:Y:S05]  /*3ab0*/  BSYNC B1 ;  /* 0x0000000000017941 */ /* 0x000fea0003800000 */
.L_x_101:
[----:B---3--:R-:W-:Y:S01]  /*3ac0*/  @!P5 IMAD R11, R58, R22, R13 ;  /* 0x000000163a0bd224 */ /* 0x008fe200078e020d */
[----:B------:R-:W-:Y:S04]  /*3ad0*/  BSSY B1, `(.L_x_103) ;  /* 0x0000006000017945 */ /* 0x000fe80003800000 */
[----:B------:R3:W-:Y:S01]  /*3ae0*/  @!P5 STG.E.U8 desc[UR52][R6.64+0x40], R11 ;  /* 0x0000400b0600d986 */ /* 0x0007e2000c101134 */
[----:B------:R-:W-:Y:S05]  /*3af0*/  @P6 BRA `(.L_x_104) ;  /* 0x00000000000c6947 */ /* 0x000fea0003800000 */
[----:B------:R-:W5:Y:S02]  /*3b00*/  LDG.E.U8 R96, desc[UR52][R8.64+0x41] ;  /* 0x0000413408607981 */ /* 0x000f64000c1e1100 */
[----:B-----5:R-:W-:-:S05]  /*3b10*/  PRMT R0, R96, 0x8880, RZ ;  /* 0x0000888060007816 */ /* 0x020fca00000000ff */
[----:B------:R-:W-:-:S07]  /*3b20*/  IMAD R13, R0, R23, RZ ;  /* 0x00000017000d7224 */ /* 0x000fce00078e02ff */
.L_x_104:
[----:B------:R-:W-:Y:S05]  /*3b30*/  BSYNC B1 ;  /* 0x0000000000017941 */ /* 0x000fea0003800000 */
.L_x_103:
[----:B------:R-:W-:Y:S01]  /*3b40*/  @!P6 IMAD R59, R59, R22, R13 ;  /* 0x000000163b3be224 */ /* 0x000fe200078e020d */
[----:B------:R-:W-:Y:S04]  /*3b50*/  BSSY B1, `(.L_x_105) ;  /* 0x0000006000017945 */ /* 0x000fe80003800000 */
[----:B------:R0:W-:Y:S01]  /*3b60*/  @!P6 STG.E.U8 desc[UR52][R6.64+0x41], R59 ;  /* 0x0000413b0600e986 */ /* 0x0001e2000c101134 */
[----:B------:R-:W-:Y:S05]  /*3b70*/  @P2 BRA `(.L_x_106) ;  /* 0x00000000000c2947 */ /* 0x000fea0003800000 */
[----:B------:R-:W5:Y:S02]  /*3b80*/  LDG.E.U8 R96, desc[UR52][R2.64+0x48] ;  /* 0x0000483402607981 */ /* 0x000f64000c1e1100 */
[----:B-----5:R-:W-:-:S05]  /*3b90*/  PRMT R0, R96, 0x8880, RZ ;  /* 0x0000888060007816 */ /* 0x020fca00000000ff */
[----:B------:R-:W-:-:S07]  /*3ba0*/  IMAD R13, R0, R23, RZ ;  /* 0x00000017000d7224 */ /* 0x000fce00078e02ff */
.L_x_106:
[----:B------:R-:W-:Y:S05]  /*3bb0*/  BSYNC B1 ;  /* 0x0000000000017941 */ /* 0x000fea0003800000 */
.L_x_105:
        /* <DEDUP_REMOVED lines=12> */
.L_x_108:
[----:B------:R-:W-:Y:S05]  /*3c80*/  BSYNC B1 ;  /* 0x0000000000017941 */ /* 0x000fea0003800000 */
.L_x_107:
[----:B------:R-:W-:Y:S01]  /*3c90*/  @!P4 IMAD R61, R61, R22, R13 ;  /* 0x000000163d3dc224 */ /* 0x000fe200078e020d */
[----:B------:R-:W-:Y:S04]  /*3ca0*/  BSSY B1, `(.L_x_109) ;  /* 0x0000006000017945 */ /* 0x000fe80003800000 */
[----:B------:R0:W-:Y:S01]  /*3cb0*/  @!P4 STG.E.U8 desc[UR52][R4.64+0x49], R61 ;  /* 0x0000493d0400c986 */ /* 0x0001e2000c101134 */
[----:B------:R-:W-:Y:S05]  /*3cc0*/  @P3 BRA `(.L_x_110) ;  /* 0x00000000000c3947 */ /* 0x000fea0003800000 */
[----:B------:R-:W5:Y:S02]  /*3cd0*/  LDG.E.U8 R96, desc[UR52][R8.64+0x48] ;  /* 0x0000483408607981 */ /* 0x000f64000c1e1100 */
[----:B-----5:R-:W-:-:S05]  /*3ce0*/  PRMT R0, R96, 0x8880, RZ ;  /* 0x0000888060007816 */ /* 0x020fca00000000ff */
[----:B------:R-:W-:-:S07]  /*3cf0*/  IMAD R13, R0, R23, RZ ;  /* 0x00000017000d7224 */ /* 0x000fce00078e02ff */
.L_x_110:
[----:B------:R-:W-:Y:S05]  /*3d00*/  BSYNC B1 ;  /* 0x0000000000017941 */ /* 0x000fea0003800000 */
.L_x_109:
[----:B---3--:R-:W-:Y:S01]  /*3d10*/  @!P3 IMAD R11, R62, R22, R13 ;  /* 0x000000163e0bb224 */ /* 0x008fe200078e020d */
[----:B------:R-:W-:Y:S04]  /*3d20*/  BSSY B1, `(.L_x_111) ;  /* 0x0000006000017945 */ /* 0x000fe80003800000 */
[----:B------:R3:W-:Y:S01]  /*3d30*/  @!P3 STG.E.U8 desc[UR52][R6.64+0x48], R11 ;  /* 0x0000480b0600b986 */ /* 0x0007e2000c101134 */
[----:B------:R-:W-:Y:S05]  /*3d40*/  @P5 BRA `(.L_x_112) ;  /* 0x00000000000c5947 */ /* 0x000fea0003800000 */
[----:B------:R-:W5:Y:S02]  /*3d50*/  LDG.E.U8 R96, desc[UR52][R8.64+0x49] ;  /* 0x0000493408607981 */ /* 0x000f64000c1e1100 */
[----:B-----5:R-:W-:-:S05]  /*3d60*/  PRMT R0, R96, 0x8880, RZ ;  /* 0x0000888060007816 */ /* 0x020fca00000000ff */
[----:B------:R-:W-:-:S07]  /*3d70*/  IMAD R13, R0, R23, RZ ;  /* 0x00000017000d7224 */ /* 0x000fce00078e02ff */
.L_x_112:
[----:B------:R-:W-:Y:S05]  /*3d80*/  BSYNC B1 ;  /* 0x0000000000017941 */ /* 0x000fea0003800000 */
.L_x_111:
[----:B------:R-:W-:Y:S01]  /*3d90*/  @!P5 IMAD R63, R63, R22, R13 ;  /* 0x000000163f3fd224 */ /* 0x000fe200078e020d */
[----:B------:R-:W-:Y:S04]  /*3da0*/  BSSY B1, `(.L_x_113) ;  /* 0x0000006000017945 */ /* 0x000fe80003800000 */
[----:B------:R0:W-:Y:S01]  /*3db0*/  @!P5 STG.E.U8 desc[UR52][R6.64+0x49], R63 ;  /* 0x0000493f0600d986 */ /* 0x0001e2000c101134 */
[----:B------:R-:W-:Y:S05]  /*3dc0*/  @P6 BRA `(.L_x_114) ;  /* 0x00000000000c6947 */ /* 0x000fea0003800000 */
[----:B------:R-:W5:Y:S02]  /*3dd0*/  LDG.E.U8 R96, desc[UR52][R2.64+0x50] ;  /* 0x0000503402607981 */ /* 0x000f64000c1e1100 */
[----:B-----5:R-:W-:-:S05]  /*3de0*/  PRMT R0, R96, 0x8880, RZ ;  /* 0x0000888060007816 */ /* 0x020fca00000000ff */
[----:B------:R-:W-:-:S07]  /*3df0*/  IMAD R13, R0, R23, RZ ;  /* 0x00000017000d7224 */ /* 0x000fce00078e02ff */
.L_x_114:
[----:B------:R-:W-:Y:S05]  /*3e00*/  BSYNC B1 ;  /* 0x0000000000017941 */ /* 0x000fea0003800000 */
.L_x_113:
[----:B---3--:R-:W-:Y:S01]  /*3e10*/  @!P6 IMAD R11, R64, R22, R13 ;  /* 0x00000016400be224 */ /* 0x008fe200078e020d */
[----:B------:R-:W-:Y:S04]  /*3e20*/  BSSY B1, `(.L_x_115) ;  /* 0x0000006000017945 */ /* 0x000fe80003800000 */
[----:B------:R3:W-:Y:S01]  /*3e30*/  @!P6 STG.E.U8 desc[UR52][R4.64+0x50], R11 ;  /* 0x0000500b0400e986 */ /* 0x0007e2000c101134 */
[----:B------:R-:W-:Y:S05]  /*3e40*/  @P2 BRA `(.L_x_116) ;  /* 0x00000000000c2947 */ /* 0x000fea0003800000 */
[----:B------:R-:W5:Y:S02]  /*3e50*/  LDG.E.U8 R96, desc[UR52][R2.64+0x51] ;  /* 0x0000513402607981 */ /* 0x000f64000c1e1100 */
[----:B-----5:R-:W-:-:S05]  /*3e60*/  PRMT R0, R96, 0x8880, RZ ;  /* 0x0000888060007816 */ /* 0x020fca00000000ff */
[----:B------:R-:W-:-:S07]  /*3e70*/  IMAD R13, R0, R23, RZ ;  /* 0x00000017000d7224 */ /* 0x000fce00078e02ff */
.L_x_116:
[----:B------:R-:W-:Y:S05]  /*3e80*/  BSYNC B1 ;  /* 0x0000000000017941 */ /* 0x000fea0003800000 */
.L_x_115:
        /* <DEDUP_REMOVED lines=12> */
.L_x_118:
[----:B------:R-:W-:Y:S05]  /*3f50*/  BSYNC B1 ;  /* 0x0000000000017941 */ /* 0x000fea0003800000 */
.L_x_117:
[----:B---3--:R-:W-:Y:S01]  /*3f60*/  @!P4 IMAD R11, R66, R22, R13 ;  /* 0x00000016420bc224 */ /* 0x008fe200078e020d */
[----:B------:R-:W-:Y:S04]  /*3f70*/  BSSY B1, `(.L_x_119) ;  /* 0x0000006000017945 */ /* 0x000fe80003800000 */
[----:B------:R3:W-:Y:S01]  /*3f80*/  @!P4 STG.E.U8 desc[UR52][R6.64+0x50], R11 ;  /* 0x0000500b0600c986 */ /* 0x0007e2000c101134 */
[----:B------:R-:W-:Y:S05]  /*3f90*/  @P3 BRA `(.L_x_120) ;  /* 0x00000000000c3947 */ /* 0x000fea0003800000 */
[----:B------:R-:W5:Y:S02]  /*3fa0*/  LDG.E.U8 R96, desc[UR52][R8.64+0x51] ;  /* 0x0000513408607981 */ /* 0x000f64000c1e1100 */
[----:B-----5:R-:W-:-:S05]  /*3fb0*/  PRMT R0, R96, 0x8880, RZ ;  /* 0x0000888060007816 */ /* 0x020fca00000000ff */
[----:B------:R-:W-:-:S07]  /*3fc0*/  IMAD R13, R0, R23, RZ ;  /* 0x00000017000d7224 */ /* 0x000fce00078e02ff */
.L_x_120:
[----:B------:R-:W-:Y:S05]  /*3fd0*/  BSYNC B1 ;  /* 0x0000000000017941 */ /* 0x000fea0003800000 */
.L_x_119:
[----:B------:R-:W-:Y:S01]  /*3fe0*/  @!P3 IMAD R67, R67, R22, R13 ;  /* 0x000000164343b224 */ /* 0x000fe200078e020d */
[----:B------:R-:W-:Y:S04]  /*3ff0*/  BSSY B1, `(.L_x_121) ;  /* 0x0000006000017945 */ /* 0x000fe80003800000 */
[----:B------:R0:W-:Y:S01]  /*4000*/  @!P3 STG.E.U8 desc[UR52][R6.64+0x51], R67 ;  /* 0x000051430600b986 */ /* 0x0001e2000c101134 */
[----:B------:R-:W-:Y:S05]  /*4010*/  @P5 BRA `(.L_x_122) ;  /* 0x00000000000c5947 */ /* 0x000fea0003800000 */
[----:B------:R-:W5:Y:S02]  /*4020*/  LDG.E.U8 R96, desc[UR52][R2.64+0x58] ;  /* 0x0000583402607981 */ /* 0x000f64000c1e1100 */
[----:B-----5:R-:W-:-:S05]  /*4030*/  PRMT R0, R96, 0x8880, RZ ;  /* 0x0000888060007816 */ /* 0x020fca00000000ff */
[----:B------:R-:W-:-:S07]  /*4040*/  IMAD R13, R0, R23, RZ ;  /* 0x00000017000d7224 */ /* 0x000fce00078e02ff */
.L_x_122:
[----:B------:R-:W-:Y:S05]  /*4050*/  BSYNC B1 ;  /* 0x0000000000017941 */ /* 0x000fea0003800000 */
.L_x_121:
[----:B---3--:R-:W-:Y:S01]  /*4060*/  @!P5 IMAD R11, R68, R22, R13 ;  /* 0x00000016440bd224 */ /* 0x008fe200078e020d */
[----:B------:R-:W-:Y:S04]  /*4070*/  BSSY B1, `(.L_x_123) ;  /* 0x0000006000017945 */ /* 0x000fe80003800000 */
[----:B------:R3:W-:Y:S01]  /*4080*/  @!P5 STG.E.U8 desc[UR52][R4.64+0x58], R11 ;  /* 0x0000580b0400d986 */ /* 0x0007e2000c101134 */
[----:B------:R-:W-:Y:S05]  /*4090*/  @P6 BRA `(.L_x_124) ;  /* 0x00000000000c6947 */ /* 0x000fea0003800000 */
[----:B------:R-:W5:Y:S02]  /*40a0*/  LDG.E.U8 R96, desc[UR52][R2.64+0x59] ;  /* 0x0000593402607981 */ /* 0x000f64000c1e1100 */
[----:B-----5:R-:W-:-:S05]  /*40b0*/  PRMT R0, R96, 0x8880, RZ ;  /* 0x0000888060007816 */ /* 0x020fca00000000ff */
[----:B------:R-:W-:-:S07]  /*40c0*/  IMAD R13, R0, R23, RZ ;  /* 0x00000017000d7224 */ /* 0x000fce00078e02ff */
.L_x_124:
[----:B------:R-:W-:Y:S05]  /*40d0*/  BSYNC B1 ;  /* 0x0000000000017941 */ /* 0x000fea0003800000 */
.L_x_123:
[----:B------:R-:W-:Y:S01]  /*40e0*/  @!P6 IMAD R69, R69, R22, R13 ;  /* 0x000000164545e224 */ /* 0x000fe200078e020d */
[----:B------:R-:W-:Y:S04]  /*40f0*/  BSSY B1, `(.L_x_125) ;  /* 0x0000006000017945 */ /* 0x000fe80003800000 */
[----:B------:R0:W-:Y:S01]  /*4100*/  @!P6 STG.E.U8 desc[UR52][R4.64+0x59], R69 ;  /* 0x000059450400e986 */ /* 0x0001e2000c101134 */
[----:B------:R-:W-:Y:S05]  /*4110*/  @P2 BRA `(.L_x_126) ;  /* 0x00000000000c2947 */ /* 0x000fea0003800000 */
[----:B------:R-:W5:Y:S02]  /*4120*/  LDG.E.U8 R96, desc[UR52][R8.64+0x58] ;  /* 0x0000583408607981 */ /* 0x000f64000c1e1100 */
[----:B-----5:R-:W-:-:S05]  /*4130*/  PRMT R0, R96, 0x8880, RZ ;  /* 0x0000888060007816 */ /* 0x020fca00000000ff */
[----:B------:R-:W-:-:S07]  /*4140*/  IMAD R13, R0, R23, RZ ;  /* 0x00000017000d7224 */ /* 0x000fce00078e02ff */
.L_x_126:
[----:B------:R-:W-:Y:S05]  /*4150*/  BSYNC B1 ;  /* 0x0000000000017941 */ /* 0x000fea0003800000 */
.L_x_125:
        /* <DEDUP_REMOVED lines=12> */
.L_x_128:
[----:B------:R-:W-:Y:S05]  /*4220*/  BSYNC B1 ;  /* 0x0000000000017941 */ /* 0x000fea0003800000 */
.L_x_127:
[----:B------:R-:W-:Y:S01]  /*4230*/  @!P4 IMAD R71, R71, R22, R13 ;  /* 0x000000164747c224 */ /* 0x000fe200078e020d */
[----:B------:R-:W-:Y:S04]  /*4240*/  BSSY B1, `(.L_x_129) ;  /* 0x0000006000017945 */ /* 0x000fe80003800000 */
[----:B------:R0:W-:Y:S01]  /*4250*/  @!P4 STG.E.U8 desc[UR52][R6.64+0x59], R71 ;  /* 0x000059470600c986 */ /* 0x0001e2000c101134 */
[----:B------:R-:W-:Y:S05]  /*4260*/  @P3 BRA `(.L_x_130) ;  /* 0x00000000000c3947 */ /* 0x000fea0003800000 */
[----:B------:R-:W5:Y:S02]  /*4270*/  LDG.E.U8 R96, desc[UR52][R2.64+0x60] ;  /* 0x0000603402607981 */ /* 0x000f64000c1e1100 */
[----:B-----5:R-:W-:-:S05]  /*4280*/  PRMT R0, R96, 0x8880, RZ ;  /* 0x0000888060007816 */ /* 0x020fca00000000ff */
[----:B------:R-:W-:-:S07]  /*4290*/  IMAD R13, R0, R23, RZ ;  /* 0x00000017000d7224 */ /* 0x000fce00078e02ff */
.L_x_130:
[----:B------:R-:W-:Y:S05]  /*42a0*/  BSYNC B1 ;  /* 0x0000000000017941 */ /* 0x000fea0003800000 */
.L_x_129:
[----:B---3--:R-:W-:Y:S01]  /*42b0*/  @!P3 IMAD R11, R72, R22, R13 ;  /* 0x00000016480bb224 */ /* 0x008fe200078e020d */
[----:B------:R-:W-:Y:S04]  /*42c0*/  BSSY B1, `(.L_x_131) ;  /* 0x0000006000017945 */ /* 0x000fe80003800000 */
[----:B------:R3:W-:Y:S01]  /*42d0*/  @!P3 STG.E.U8 desc[UR52][R4.64+0x60], R11 ;  /* 0x0000600b0400b986 */ /* 0x0007e2000c101134 */
[----:B------:R-:W-:Y:S05]  /*42e0*/  @P5 BRA `(.L_x_132) ;  /* 0x00000000000c5947 */ /* 0x000fea0003800000 */
[----:B------:R-:W5:Y:S02]  /*42f0*/  LDG.E.U8 R96, desc[UR52][R2.64+0x61] ;  /* 0x0000613402607981 */ /* 0x000f64000c1e1100 */
[----:B-----5:R-:W-:-:S05]  /*4300*/  PRMT R0, R96, 0x8880, RZ ;  /* 0x0000888060007816 */ /* 0x020fca00000000ff */
[----:B------:R-:W-:-:S07]  /*4310*/  IMAD R13, R0, R23, RZ ;  /* 0x00000017000d7224 */ /* 0x000fce00078e02ff */
.L_x_132:
[----:B------:R-:W-:Y:S05]  /*4320*/  BSYNC B1 ;  /* 0x0000000000017941 */ /* 0x000fea0003800000 */
.L_x_131:
[----:B------:R-:W-:Y:S01]  /*4330*/  @!P5 IMAD R73, R73, R22, R13 ;  /* 0x000000164949d224 */ /* 0x000fe200078e020d */
[----:B------:R-:W-:Y:S04]  /*4340*/  BSSY B1, `(.L_x_133) ;  /* 0x0000006000017945 */ /* 0x000fe80003800000 */
[----:B------:R0:W-:Y:S01]  /*4350*/  @!P5 STG.E.U8 desc[UR52][R4.64+0x61], R73 ;  /* 0x000061490400d986 */ /* 0x0001e2000c101134 */
[----:B------:R-:W-:Y:S05]  /*4360*/  @P6 BRA `(.L_x_134) ;  /* 0x00000000000c6947 */ /* 0x000fea0003800000 */
[----:B------:R-:W5:Y:S02]  /*4370*/  LDG.E.U8 R96, desc[UR52][R8.64+0x60] ;  /* 0x0000603408607981 */ /* 0x000f64000c1e1100 */
[----:B-----5:R-:W-:-:S05]  /*4380*/  PRMT R0, R96, 0x8880, RZ ;  /* 0x0000888060007816 */ /* 0x020fca00000000ff */
[----:B------:R-:W-:-:S07]  /*4390*/  IMAD R13, R0, R23, RZ ;  /* 0x00000017000d7224 */ /* 0x000fce00078e02ff */
.L_x_134:
[----:B------:R-:W-:Y:S05]  /*43a0*/  BSYNC B1 ;  /* 0x0000000000017941 */ /* 0x000fea0003800000 */
.L_x_133:
[----:B---3--:R-:W-:Y:S01]  /*43b0*/  @!P6 IMAD R11, R74, R22, R13 ;  /* 0x000000164a0be224 */ /* 0x008fe200078e020d */
[----:B------:R-:W-:Y:S04]  /*43c0*/  BSSY B1, `(.L_x_135) ;  /* 0x0000006000017945 */ /* 0x000fe80003800000 */
[----:B------:R3:W-:Y:S01]  /*43d0*/  @!P6 STG.E.U8 desc[UR52][R6.64+0x60], R11 ;  /* 0x0000600b0600e986 */ /* 0x0007e2000c101134 */
[----:B------:R-:W-:Y:S05]  /*43e0*/  @P2 BRA `(.L_x_136) ;  /* 0x00000000000c2947 */ /* 0x000fea0003800000 */
[----:B------:R-:W5:Y:S02]  /*43f0*/  LDG.E.U8 R96, desc[UR52][R8.64+0x61] ;  /* 0x0000613408607981 */ /* 0x000f64000c1e1100 */
[----:B-----5:R-:W-:-:S05]  /*4400*/  PRMT R0, R96, 0x8880, RZ ;  /* 0x0000888060007816 */ /* 0x020fca00000000ff */
[----:B------:R-:W-:-:S07]  /*4410*/  IMAD R13, R0, R23, RZ ;  /* 0x00000017000d7224 */ /* 0x000fce00078e02ff */
.L_x_136:
[----:B------:R-:W-:Y:S05]  /*4420*/  BSYNC B1 ;  /* 0x0000000000017941 */ /* 0x000fea0003800000 */
.L_x_135:
        /* <DEDUP_REMOVED lines=12> */
.L_x_138:
[----:B------:R-:W-:Y:S05]  /*44f0*/  BSYNC B1 ;  /* 0x0000000000017941 */ /* 0x000fea0003800000 */
.L_x_137:
[----:B---3--:R-:W-:Y:S01]  /*4500*/  @!P5 IMAD R11, R76, R22, R13 ;  /* 0x000000164c0bd224 */ /* 0x008fe200078e020d */
[----:B------:R-:W-:Y:S04]  /*4510*/  BSSY B1, `(.L_x_139) ;  /* 0x0000006000017945 */ /* 0x000fe80003800000 */
[----:B------:R3:W-:Y:S01]  /*4520*/  @!P5 STG.E.U8 desc[UR52][R4.64+0x68], R11 ;  /* 0x0000680b0400d986 */ /* 0x0007e2000c101134 */
[----:B------:R-:W-:Y:S05]  /*4530*/  @P3 BRA `(.L_x_140) ;  /* 0x00000000000c3947 */ /* 0x000fea0003800000 */
[----:B------:R-:W5:Y:S02]  /*4540*/  LDG.E.U8 R96, desc[UR52][R2.64+0x69] ;  /* 0x0000693402607981 */ /* 0x000f64000c1e1100 */
[----:B-----5:R-:W-:-:S05]  /*4550*/  PRMT R0, R96, 0x8880, RZ ;  /* 0x0000888060007816 */ /* 0x020fca00000000ff */
[----:B------:R-:W-:-:S07]  /*4560*/  IMAD R13, R0, R23, RZ ;  /* 0x00000017000d7224 */ /* 0x000fce00078e02ff */
.L_x_140:
[----:B------:R-:W-:Y:S05]  /*4570*/  BSYNC B1 ;  /* 0x0000000000017941 */ /* 0x000fea0003800000 */
.L_x_139:
[----:B------:R-:W-:Y:S01]  /*4580*/  @!P3 IMAD R77, R77, R22, R13 ;  /* 0x000000164d4db224 */ /* 0x000fe200078e020d */
[----:B------:R-:W-:Y:S04]  /*4590*/  BSSY B1, `(.L_x_141) ;  /* 0x0000006000017945 */ /* 0x000fe80003800000 */
[----:B------:R0:W-:Y:S01]  /*45a0*/  @!P3 STG.E.U8 desc[UR52][R4.64+0x69], R77 ;  /* 0x0000694d0400b986 */ /* 0x0001e2000c101134 */
[----:B------:R-:W-:Y:S05]  /*45b0*/  @P2 BRA `(.L_x_142) ;  /* 0x00000000000c2947 */ /* 0x000fea0003800000 */
[----:B------:R-:W5:Y:S02]  /*45c0*/  LDG.E.U8 R96, desc[UR52][R8.64+0x68] ;  /* 0x0000683408607981 */ /* 0x000f64000c1e1100 */
[----:B-----5:R-:W-:-:S05]  /*45d0*/  PRMT R0, R96, 0x8880, RZ ;  /* 0x0000888060007816 */ /* 0x020fca00000000ff */
[----:B------:R-:W-:-:S07]  /*45e0*/  IMAD R13, R0, R23, RZ ;  /* 0x00000017000d7224 */ /* 0x000fce00078e02ff */
.L_x_142:
[----:B------:R-:W-:Y:S05]  /*45f0*/  BSYNC B1 ;  /* 0x0000000000017941 */ /* 0x000fea0003800000 */
.L_x_141:
[----:B---3--:R-:W-:Y:S01]  /*4600*/  @!P2 IMAD R11, R78, R22, R13 ;  /* 0x000000164e0ba224 */ /* 0x008fe200078e020d */
[----:B------:R-:W-:Y:S04]  /*4610*/  BSSY B1, `(.L_x_143) ;  /* 0x0000006000017945 */ /* 0x000fe80003800000 */
[----:B------:R3:W-:Y:S01]  /*4620*/  @!P2 STG.E.U8 desc[UR52][R6.64+0x68], R11 ;  /* 0x0000680b0600a986 */ /* 0x0007e2000c101134 */
[----:B------:R-:W-:Y:S05]  /*4630*/  @P6 BRA `(.L_x_144) ;  /* 0x00000000000c6947 */ /* 0x000fea0003800000 */
[----:B------:R-:W5:Y:S02]  /*4640*/  LDG.E.U8 R96, desc[UR52][R8.64+0x69] ;  /* 0x0000693408607981 */ /* 0x000f64000c1e1100 */
[----:B-----5:R-:W-:-:S05]  /*4650*/  PRMT R0, R96, 0x8880, RZ ;  /* 0x0000888060007816 */ /* 0x020fca00000000ff */
[----:B------:R-:W-:-:S07]  /*4660*/  IMAD R13, R0, R23, RZ ;  /* 0x00000017000d7224 */ /* 0x000fce00078e02ff */
.L_x_144:
[----:B------:R-:W-:Y:S05]  /*4670*/  BSYNC B1 ;  /* 0x0000000000017941 */ /* 0x000fea0003800000 */
.L_x_143:
[----:B------:R-:W-:Y:S01]  /*4680*/  @!P6 IMAD R79, R79, R22, R13 ;  /* 0x000000164f4fe224 */ /* 0x000fe200078e020d */
[----:B------:R-:W-:Y:S04]  /*4690*/  BSSY B1, `(.L_x_145) ;  /* 0x0000006000017945 */ /* 0x000fe80003800000 */
[----:B------:R0:W-:Y:S01]  /*46a0*/  @!P6 STG.E.U8 desc[UR52][R6.64+0x69], R79 ;  /* 0x0000694f0600e986 */ /* 0x0001e2000c101134 */
[----:B------:R-:W-:Y:S05]  /*46b0*/  @P4 BRA `(.L_x_146) ;  /* 0x00000000000c4947 */ /* 0x000fea0003800000 */
[----:B------:R-:W5:Y:S02]  /*46c0*/  LDG.E.U8 R96, desc[UR52][R2.64+0x70] ;  /* 0x0000703402607981 */ /* 0x000f64000c1e1100 */
[----:B-----5:R-:W-:-:S05]  /*46d0*/  PRMT R0, R96, 0x8880, RZ ;  /* 0x0000888060007816 */ /* 0x020fca00000000ff */
[----:B------:R-:W-:-:S07]  /*46e0*/  IMAD R13, R0, R23, RZ ;  /* 0x00000017000d7224 */ /* 0x000fce00078e02ff */
.L_x_146:
[----:B------:R-:W-:Y:S05]  /*46f0*/  BSYNC B1 ;  /* 0x0000000000017941 */ /* 0x000fea0003800000 */
.L_x_145:
[----:B------:R-:W-:Y:S01]  /*4700*/  ISETP.LT.OR P3, PT, R14, 0x72, !P1 ;  /* 0x000000720e00780c */ /* 0x000fe20004f61670 */
[----:B---3--:R-:W-:Y:S01]  /*4710*/  @!P4 IMAD R11, R80, R22, R13 ;  /* 0x00000016500bc224 */ /* 0x008fe200078e020d */
[----:B------:R-:W-:Y:S01]  /*4720*/  BSSY B1, `(.L_x_147) ;  /* 0x000000b000017945 */ /* 0x000fe20003800000 */
[C---:B------:R-:W-:Y:S02]  /*4730*/  ISETP.LT.OR P2, PT, R14.reuse, 0x71, !P0 ;  /* 0x000000710e00780c */ /* 0x040fe40004741670 */
[C---:B------:R-:W-:Y:S01]  /*4740*/  ISETP.LT.OR P5, PT, R14.reuse, 0x72, !P0 ;  /* 0x000000720e00780c */ /* 0x040fe200047a1670 */
[----:B------:R3:W-:Y:S01]  /*4750*/  @!P4 STG.E.U8 desc[UR52][R4.64+0x70], R11 ;  /* 0x0000700b0400c986 */ /* 0x0007e2000c101134 */
[C---:B------:R-:W-:Y:S02]  /*4760*/  ISETP.LT.OR P4, PT, R14.reuse, 0x79, !P1 ;  /* 0x000000790e00780c */ /* 0x040fe40004f81670 */
[C---:B------:R-:W-:Y:S02]  /*4770*/  ISETP.LT.OR P1, PT, R14.reuse, 0x7a, !P1 ;  /* 0x0000007a0e00780c */ /* 0x040fe40004f21670 */
[----:B------:R-:W-:-:S02]  /*4780*/  ISETP.LT.OR P6, PT, R14, 0x79, !P0 ;  /* 0x000000790e00780c */ /* 0x000fc400047c1670 */
[----:B------:R-:W-:Y:S11]  /*4790*/  @P3 BRA `(.L_x_148) ;  /* 0x00000000000c3947 */ /* 0x000ff60003800000 */
[----:B------:R-:W5:Y:S02]  /*47a0*/  LDG.E.U8 R96, desc[UR52][R2.64+0x71] ;  /* 0x0000713402607981 */ /* 0x000f64000c1e1100 */
[----:B-----5:R-:W-:-:S05]  /*47b0*/  PRMT R0, R96, 0x8880, RZ ;  /* 0x0000888060007816 */ /* 0x020fca00000000ff */
[----:B------:R-:W-:-:S07]  /*47c0*/  IMAD R13, R0, R23, RZ ;  /* 0x00000017000d7224 */ /* 0x000fce00078e02ff */
.L_x_148:
[----:B------:R-:W-:Y:S05]  /*47d0*/  BSYNC B1 ;  /* 0x0000000000017941 */ /* 0x000fea0003800000 */
.L_x_147:
[----:B------:R-:W-:Y:S01]  /*47e0*/  @!P3 IMAD R81, R81, R22, R13 ;  /* 0x000000165151b224 */ /* 0x000fe200078e020d */
[----:B------:R-:W-:Y:S04]  /*47f0*/  BSSY B1, `(.L_x_149) ;  /* 0x0000006000017945 */ /* 0x000fe80003800000 */
[----:B------:R0:W-:Y:S01]  /*4800*/  @!P3 STG.E.U8 desc[UR52][R4.64+0x71], R81 ;  /* 0x000071510400b986 */ /* 0x0001e2000c101134 */
[----:B------:R-:W-:Y:S05]  /*4810*/  @P2 BRA `(.L_x_150) ;  /* 0x00000000000c2947 */ /* 0x000fea0003800000 */
[----:B------:R-:W5:Y:S02]  /*4820*/  LDG.E.U8 R96, desc[UR52][R8.64+0x70] ;  /* 0x0000703408607981 */ /* 0x000f64000c1e1100 */
[----:B-----5:R-:W-:-:S05]  /*4830*/  PRMT R0, R96, 0x8880, RZ ;  /* 0x0000888060007816 */ /* 0x020fca00000000ff */
[----:B------:R-:W-:-:S07]  /*4840*/  IMAD R13, R0, R23, RZ ;  /* 0x00000017000d7224 */ /* 0x000fce00078e02ff */
.L_x_150:
[----:B------:R-:W-:Y:S05]  /*4850*/  BSYNC B1 ;  /* 0x0000000000017941 */ /* 0x000fea0003800000 */
.L_x_149:
[----:B---3--:R-:W-:Y:S01]  /*4860*/  @!P2 IMAD R11, R82, R22, R13 ;  /* 0x00000016520ba224 */ /* 0x008fe200078e020d */
[----:B------:R-:W-:Y:S04]  /*4870*/  BSSY B1, `(.L_x_151) ;  /* 0x0000006000017945 */ /* 0x000fe80003800000 */
[----:B------:R3:W-:Y:S01]  /*4880*/  @!P2 STG.E.U8 desc[UR52][R6.64+0x70], R11 ;  /* 0x0000700b0600a986 */ /* 0x0007e2000c101134 */
[----:B------:R-:W-:Y:S05]  /*4890*/  @P5 BRA `(.L_x_152) ;  /* 0x00000000000c5947 */ /* 0x000fea0003800000 */
[----:B------:R-:W5:Y:S02]  /*48a0*/  LDG.E.U8 R96, desc[UR52][R8.64+0x71] ;  /* 0x0000713408607981 */ /* 0x000f64000c1e1100 */
[----:B-----5:R-:W-:-:S05]  /*48b0*/  PRMT R0, R96, 0x8880, RZ ;  /* 0x0000888060007816 */ /* 0x020fca00000000ff */
[----:B------:R-:W-:-:S07]  /*48c0*/  IMAD R13, R0, R23, RZ ;  /* 0x00000017000d7224 */ /* 0x000fce00078e02ff */
.L_x_152:
[----:B------:R-:W-:Y:S05]  /*48d0*/  BSYNC B1 ;  /* 0x0000000000017941 */ /* 0x000fea0003800000 */
.L_x_151:
[----:B------:R-:W-:Y:S01]  /*48e0*/  @!P5 IMAD R83, R83, R22, R13 ;  /* 0x000000165353d224 */ /* 0x000fe200078e020d */
[----:B------:R-:W-:Y:S04]  /*48f0*/  BSSY B1, `(.L_x_153) ;  /* 0x0000006000017945 */ /* 0x000fe80003800000 */
[----:B------:R0:W-:Y:S01]  /*4900*/  @!P5 STG.E.U8 desc[UR52][R6.64+0x71], R83 ;  /* 0x000071530600d986 */ /* 0x0001e2000c101134 */
[----:B------:R-:W-:Y:S05]  /*4910*/  @P4 BRA `(.L_x_154) ;  /* 0x00000000000c4947 */ /* 0x000fea0003800000 */
[----:B------:R-:W5:Y:S02]  /*4920*/  LDG.E.U8 R96, desc[UR52][R2.64+0x78] ;  /* 0x0000783402607981 */ /* 0x000f64000c1e1100 */
[----:B-----5:R-:W-:-:S05]  /*4930*/  PRMT R0, R96, 0x8880, RZ ;  /* 0x0000888060007816 */ /* 0x020fca00000000ff */
[----:B------:R-:W-:-:S07]  /*4940*/  IMAD R13, R0, R23, RZ ;  /* 0x00000017000d7224 */ /* 0x000fce00078e02ff */
.L_x_154:
[----:B------:R-:W-:Y:S05]  /*4950*/  BSYNC B1 ;  /* 0x0000000000017941 */ /* 0x000fea0003800000 */
.L_x_153:
[----:B---3--:R-:W-:Y:S01]  /*4960*/  @!P4 IMAD R11, R84, R22, R13 ;  /* 0x00000016540bc224 */ /* 0x008fe200078e020d */
[----:B------:R-:W-:Y:S04]  /*4970*/  BSSY B1, `(.L_x_155) ;  /* 0x0000006000017945 */ /* 0x000fe80003800000 */
[----:B------:R3:W-:Y:S01]  /*4980*/  @!P4 STG.E.U8 desc[UR52][R4.64+0x78], R11 ;  /* 0x0000780b0400c986 */ /* 0x0007e2000c101134 */
[----:B------:R-:W-:Y:S05]  /*4990*/  @P1 BRA `(.L_x_156) ;  /* 0x00000000000c1947 */ /* 0x000fea0003800000 */
[----:B------:R-:W5:Y:S02]  /*49a0*/  LDG.E.U8 R96, desc[UR52][R2.64+0x79] ;  /* 0x0000793402607981 */ /* 0x000f64000c1e1100 */
[----:B-----5:R-:W-:-:S05]  /*49b0*/  PRMT R0, R96, 0x8880, RZ ;  /* 0x0000888060007816 */ /* 0x020fca00000000ff */
[----:B------:R-:W-:-:S07]  /*49c0*/  IMAD R13, R0, R23, RZ ;  /* 0x00000017000d7224 */ /* 0x000fce00078e02ff */
.L_x_156:
[----:B------:R-:W-:Y:S05]  /*49d0*/  BSYNC B1 ;  /* 0x0000000000017941 */ /* 0x000fea0003800000 */
.L_x_155:
[----:B------:R-:W-:Y:S01]  /*49e0*/  @!P1 IMAD R85, R85, R22, R13 ;  /* 0x0000001655559224 */ /* 0x000fe200078e020d */
[----:B------:R-:W-:Y:S04]  /*49f0*/  BSSY B1, `(.L_x_157) ;  /* 0x0000006000017945 */ /* 0x000fe80003800000 */
[----:B------:R0:W-:Y:S01]  /*4a00*/  @!P1 STG.E.U8 desc[UR52][R4.64+0x79], R85 ;  /* 0x0000795504009986 */ /* 0x0001e2000c101134 */
[----:B------:R-:W-:Y:S05]  /*4a10*/  @P6 BRA `(.L_x_158) ;  /* 0x00000000000c6947 */ /* 0x000fea0003800000 */
[----:B------:R-:W5:Y:S02]  /*4a20*/  LDG.E.U8 R96, desc[UR52][R8.64+0x78] ;  /* 0x0000783408607981 */ /* 0x000f64000c1e1100 */
[----:B-----5:R-:W-:-:S05]  /*4a30*/  PRMT R0, R96, 0x8880, RZ ;  /* 0x0000888060007816 */ /* 0x020fca00000000ff */
[----:B------:R-:W-:-:S07]  /*4a40*/  IMAD R13, R0, R23, RZ ;  /* 0x00000017000d7224 */ /* 0x000fce00078e02ff */
.L_x_158:
[----:B------:R-:W-:Y:S05]  /*4a50*/  BSYNC B1 ;  /* 0x0000000000017941 */ /* 0x000fea0003800000 */
.L_x_157:
[----:B0-----:R-:W-:Y:S01]  /*4a60*/  @!P6 IMAD R3, R86, R22, R13 ;  /* 0x000000165603e224 */ /* 0x001fe200078e020d */
[----:B------:R-:W-:Y:S01]  /*4a70*/  ISETP.LT.OR P0, PT, R14, 0x7a, !P0 ;  /* 0x0000007a0e00780c */ /* 0x000fe20004701670 */
[----:B------:R-:W-:Y:S03]  /*4a80*/  BSSY B1, `(.L_x_159) ;  /* 0x0000006000017945 */ /* 0x000fe60003800000 */
[----:B------:R0:W-:Y:S09]  /*4a90*/  @!P6 STG.E.U8 desc[UR52][R6.64+0x78], R3 ;  /* 0x000078030600e986 */ /* 0x0001f2000c101134 */
[----:B------:R-:W-:Y:S05]  /*4aa0*/  @P0 BRA `(.L_x_160) ;  /* 0x00000000000c0947 */ /* 0x000fea0003800000 */
[----:B------:R-:W5:Y:S02]  /*4ab0*/  LDG.E.U8 R96, desc[UR52][R8.64+0x79] ;  /* 0x0000793408607981 */ /* 0x000f64000c1e1100 */
[----:B-----5:R-:W-:-:S05]  /*4ac0*/  PRMT R0, R96, 0x8880, RZ ;  /* 0x0000888060007816 */ /* 0x020fca00000000ff */
[----:B------:R-:W-:-:S07]  /*4ad0*/  IMAD R13, R0, R23, RZ ;  /* 0x00000017000d7224 */ /* 0x000fce00078e02ff */
.L_x_160:
[----:B------:R-:W-:Y:S05]  /*4ae0*/  BSYNC B1 ;  /* 0x0000000000017941 */ /* 0x000fea0003800000 */
.L_x_159:
[----:B------:R-:W-:Y:S01]  /*4af0*/  IMAD R13, R87, R22, R13 ;  /* 0x00000016570d7224 */ /* 0x000fe200078e020d */
[----:B------:R-:W-:Y:S06]  /*4b00*/  @P0 BRA `(.L_x_161) ;  /* 0x0000000c00100947 */ /* 0x000fec0003800000 */
[----:B------:R0:W-:Y:S01]  /*4b10*/  STG.E.U8 desc[UR52][R6.64+0x79], R13 ;  /* 0x0000790d06007986 */ /* 0x0001e2000c101134 */
[----:B------:R-:W-:Y:S05]  /*4b20*/  BRA `(.L_x_161) ;  /* 0x0000000c00087947 */ /* 0x000fea0003800000 */
.L_x_32:
[C---:B------:R-:W-:Y:S02]  /*4b30*/  ISETP.GE.AND P1, PT, R18.reuse, 0x1, PT ;  /* 0x000000011200780c */ /* 0x040fe40003f26270 */
[----:B------:R-:W-:Y:S02]  /*4b40*/  ISETP.GE.AND P0, PT, R18, 0x9, PT ;  /* 0x000000091200780c */ /* 0x000fe40003f06270 */
[C---:B------:R-:W-:Y:S02]  /*4b50*/  ISETP.LT.OR P3, PT, R14.reuse, 0x1, !P1 ;  /* 0x000000010e00780c */ /* 0x040fe40004f61670 */
[C---:B------:R-:W-:Y:S02]  /*4b60*/  ISETP.LT.OR P5, PT, R14.reuse, 0x2, !P1 ;  /* 0x000000020e00780c */ /* 0x040fe40004fa1670 */
[C---:B------:R-:W-:Y:S02]  /*4b70*/  ISETP.LT.OR P2, PT, R14.reuse, 0x1, !P0 ;  /* 0x000000010e00780c */ /* 0x040fe40004741670 */
[----:B------:R-:W-:-:S02]  /*4b80*/  ISETP.LT.OR P6, PT, R14, 0x2, !P0 ;  /* 0x000000020e00780c */ /* 0x000fc400047c1670 */
[----:B------:R-:W-:-:S05]  /*4b90*/  ISETP.LT.OR P4, PT, R14, 0x9, !P1 ;  /* 0x000000090e00780c */ /* 0x000fca0004f81670 */
[-C--:B------:R-:W-:Y:S02]  /*4ba0*/  @!P3 IMAD R3, R24, R22.reuse, RZ ;  /* 0x000000161803b224 */ /* 0x080fe400078e02ff */
[-C--:B------:R-:W-:Y:S02]  /*4bb0*/  @!P5 IMAD R25, R25, R22.reuse, RZ ;  /* 0x000000161919d224 */ /* 0x080fe400078e02ff */
[-C--:B------:R-:W-:Y:S01]  /*4bc0*/  @!P2 IMAD R9, R26, R22.reuse, RZ ;  /* 0x000000161a09a224 */ /* 0x080fe200078e02ff */
[----:B------:R0:W-:Y:S01]  /*4bd0*/  @!P3 STG.E.U8 desc[UR52][R4.64], R3 ;  /* 0x000000030400b986 */ /* 0x0001e2000c101134 */
[C---:B------:R-:W-:Y:S01]  /*4be0*/  ISETP.LT.OR P3, PT, R14.reuse, 0xa, !P1 ;  /* 0x0000000a0e00780c */ /* 0x040fe20004f61670 */
[-C--:B------:R-:W-:Y:S02]  /*4bf0*/  @!P6 IMAD R27, R27, R22.reuse, RZ ;  /* 0x000000161b1be224 */ /* 0x080fe400078e02ff */
[----:B------:R-:W-:Y:S01]  /*4c00*/  @!P5 STG.E.U8 desc[UR52][R4.64+0x1], R25 ;  /* 0x000001190400d986 */ /* 0x000fe2000c101134 */
[----:B------:R-:W-:Y:S01]  /*4c10*/  ISETP.LT.OR P5, PT, R14, 0x9, !P0 ;  /* 0x000000090e00780c */ /* 0x000fe200047a1670 */
[----:B------:R-:W-:-:S02]  /*4c20*/  @!P4 IMAD R11, R28, R22, RZ ;  /* 0x000000161c0bc224 */ /* 0x000fc400078e02ff */
[----:B------:R1:W-:Y:S01]  /*4c30*/  @!P2 STG.E.U8 desc[UR52][R6.64], R9 ;  /* 0x000000090600a986 */ /* 0x0003e2000c101134 */
[----:B------:R-:W-:-:S03]  /*4c40*/  ISETP.LT.OR P2, PT, R14, 0xa, !P0 ;  /* 0x0000000a0e00780c */ /* 0x000fc60004741670 */
[----:B------:R-:W-:Y:S01]  /*4c50*/  @!P6 STG.E.U8 desc[UR52][R6.64+0x1], R27 ;  /* 0x0000011b0600e986 */ /* 0x000fe2000c101134 */
[C---:B------:R-:W-:Y:S01]  /*4c60*/  ISETP.LT.OR P6, PT, R14.reuse, 0x11, !P1 ;  /* 0x000000110e00780c */ /* 0x040fe20004fc1670 */
[-C--:B------:R-:W-:Y:S02]  /*4c70*/  @!P3 IMAD R29, R29, R22.reuse, RZ ;  /* 0x000000161d1db224 */ /* 0x080fe400078e02ff */
[----:B------:R-:W-:Y:S01]  /*4c80*/  @!P4 STG.E.U8 desc[UR52][R4.64+0x8], R11 ;  /* 0x0000080b0400c986 */ /* 0x000fe2000c101134 */
[----:B------:R-:W-:Y:S01]  /*4c90*/  ISETP.LT.OR P4, PT, R14, 0x12, !P1 ;  /* 0x000000120e00780c */ /* 0x000fe20004f81670 */
[-C--:B0-----:R-:W-:Y:S02]  /*4ca0*/  @!P5 IMAD R3, R30, R22.reuse, RZ ;  /* 0x000000161e03d224 */ /* 0x081fe400078e02ff */
[----:B------:R-:W-:Y:S01]  /*4cb0*/  @!P3 STG.E.U8 desc[UR52][R4.64+0x9], R29 ;  /* 0x0000091d0400b986 */ /* 0x000fe2000c101134 */
[----:B------:R-:W-:Y:S01]  /*4cc0*/  ISETP.LT.OR P3, PT, R14, 0x11, !P0 ;  /* 0x000000110e00780c */ /* 0x000fe20004761670 */
[----:B------:R-:W-:-:S02]  /*4cd0*/  @!P2 IMAD R31, R31, R22, RZ ;  /* 0x000000161f1fa224 */ /* 0x000fc400078e02ff */
[----:B------:R0:W-:Y:S01]  /*4ce0*/  @!P5 STG.E.U8 desc[UR52][R6.64+0x8], R3 ;  /* 0x000008030600d986 */ /* 0x0001e2000c101134 */
[----:B------:R-:W-:Y:S01]  /*4cf0*/  ISETP.LT.OR P5, PT, R14, 0x12, !P0 ;  /* 0x000000120e00780c */ /* 0x000fe200047a1670 */
[-C--:B-1----:R-:W-:Y:S02]  /*4d00*/  @!P6 IMAD R9, R32, R22.reuse, RZ ;  /* 0x000000162009e224 */ /* 0x082fe400078e02ff */
[----:B------:R-:W-:Y:S01]  /*4d10*/  @!P2 STG.E.U8 desc[UR52][R6.64+0x9], R31 ;  /* 0x0000091f0600a986 */ /* 0x000fe2000c101134 */
[C---:B------:R-:W-:Y:S01]  /*4d20*/  ISETP.LT.OR P2, PT, R14.reuse, 0x19, !P1 ;  /* 0x000000190e00780c */ /* 0x040fe20004f41670 */
[-C--:B------:R-:W-:Y:S02]  /*4d30*/  @!P4 IMAD R33, R33, R22.reuse, RZ ;  /* 0x000000162121c224 */ /* 0x080fe400078e02ff */
[----:B------:R1:W-:Y:S01]  /*4d40*/  @!P6 STG.E.U8 desc[UR52][R4.64+0x10], R9 ;  /* 0x000010090400e986 */ /* 0x0003e2000c101134 */
[----:B------:R-:W-:Y:S01]  /*4d50*/  ISETP.LT.OR P6, PT, R14, 0x1a, !P1 ;  /* 0x0000001a0e00780c */ /* 0x000fe20004fc1670 */
[----:B0-----:R-:W-:-:S02]  /*4d60*/  @!P3 IMAD R3, R34, R22, RZ ;  /* 0x000000162203b224 */ /* 0x001fc400078e02ff */
[----:B------:R-:W-:Y:S02]  /*4d70*/  @!P4 STG.E.U8 desc[UR52][R4.64+0x11], R33 ;  /* 0x000011210400c986 */ /* 0x000fe4000c101134 */
[-C--:B------:R-:W-:Y:S01]  /*4d80*/  @!P5 IMAD R35, R35, R22.reuse, RZ ;  /* 0x000000162323d224 */ /* 0x080fe200078e02ff */
[C---:B------:R-:W-:Y:S01]  /*4d90*/  ISETP.LT.OR P4, PT, R14.reuse, 0x19, !P0 ;  /* 0x000000190e00780c */ /* 0x040fe20004781670 */
[----:B------:R0:W-:Y:S01]  /*4da0*/  @!P3 STG.E.U8 desc[UR52][R6.64+0x10], R3 ;  /* 0x000010030600b986 */ /* 0x0001e2000c101134 */
[----:B------:R-:W-:Y:S01]  /*4db0*/  ISETP.LT.OR P3, PT, R14, 0x1a, !P0 ;  /* 0x0000001a0e00780c */ /* 0x000fe20004761670 */
[-C--:B-1----:R-:W-:Y:S02]  /*4dc0*/  @!P2 IMAD R9, R36, R22.reuse, RZ ;  /* 0x000000162409a224 */ /* 0x082fe400078e02ff */
[----:B------:R-:W-:Y:S01]  /*4dd0*/  @!P5 STG.E.U8 desc[UR52][R6.64+0x11], R35 ;  /* 0x000011230600d986 */ /* 0x000fe2000c101134 */
[----:B------:R-:W-:Y:S01]  /*4de0*/  ISETP.LT.OR P5, PT, R14, 0x21, !P1 ;  /* 0x000000210e00780c */ /* 0x000fe20004fa1670 */
[----:B------:R-:W-:-:S02]  /*4df0*/  @!P6 IMAD R37, R37, R22, RZ ;  /* 0x000000162525e224 */ /* 0x000fc400078e02ff */
[----:B------:R1:W-:Y:S01]  /*4e00*/  @!P2 STG.E.U8 desc[UR52][R4.64+0x18], R9 ;  /* 0x000018090400a986 */ /* 0x0003e2000c101134 */
[----:B------:R-:W-:-:S03]  /*4e10*/  ISETP.LT.OR P2, PT, R14, 0x22, !P1 ;  /* 0x000000220e00780c */ /* 0x000fc60004f41670 */
[-C--:B------:R-:W-:Y:S01]  /*4e20*/  @!P4 IMAD R11, R38, R22.reuse, RZ ;  /* 0x00000016260bc224 */ /* 0x080fe200078e02ff */
        /* <DEDUP_REMOVED lines=40> */
[C---:B------:R-:W-:Y:S01]  /*50b0*/  ISETP.LT.OR P5, PT, R14.reuse, 0x3a, !P0 ;  /* 0x0000003a0e00780c */ /* 0x040fe200047a1670 */
[-C--:B------:R-:W-:Y:S02]  /*50c0*/  @!P6 IMAD R53, R53, R22.reuse, RZ ;  /* 0x000000163535e224 */ /* 0x080fe400078e02ff */
[----:B------:R-:W-:Y:S01]  /*50d0*/  @!P2 STG.E.U8 desc[UR52][R6.64+0x31], R51 ;  /* 0x000031330600a986 */ /* 0x000fe2000c101134 */
[----:B------:R-:W-:Y:S01]  /*50e0*/  ISETP.LT.OR P2, PT, R14, 0x41, !P1 ;  /* 0x000000410e00780c */ /* 0x000fe20004f41670 */
[-C--:B-1----:R-:W-:Y:S02]  /*50f0*/  @!P4 IMAD R9, R52, R22.reuse, RZ ;  /* 0x000000163409c224 */ /* 0x082fe400078e02ff */
[----:B------:R-:W-:Y:S01]  /*5100*/  @!P6 STG.E.U8 desc[UR52][R4.64+0x39], R53 ;  /* 0x000039350400e986 */ /* 0x000fe2000c101134 */
[----:B------:R-:W-:Y:S01]  /*5110*/  ISETP.LT.OR P6, PT, R14, 0x41, !P0 ;  /* 0x000000410e00780c */ /* 0x000fe200047c1670 */
[----:B0-----:R-:W-:-:S02]  /*5120*/  @!P3 IMAD R3, R54, R22, RZ ;  /* 0x000000163603b224 */ /* 0x001fc400078e02ff */
[----:B------:R0:W-:Y:S02]  /*5130*/  @!P4 STG.E.U8 desc[UR52][R4.64+0x38], R9 ;  /* 0x000038090400c986 */ /* 0x0001e4000c101134 */
[-C--:B------:R-:W-:Y:S01]  /*5140*/  @!P5 IMAD R55, R55, R22.reuse, RZ ;  /* 0x000000163737d224 */ /* 0x080fe200078e02ff */
[C---:B------:R-:W-:Y:S01]  /*5150*/  ISETP.LT.OR P4, PT, R14.reuse, 0x42, !P1 ;  /* 0x000000420e00780c */ /* 0x040fe20004f81670 */
[----:B------:R1:W-:Y:S01]  /*5160*/  @!P3 STG.E.U8 desc[UR52][R6.64+0x38], R3 ;  /* 0x000038030600b986 */ /* 0x0003e2000c101134 */
[----:B------:R-:W-:Y:S01]  /*5170*/  ISETP.LT.OR P3, PT, R14, 0x49, !P1 ;  /* 0x000000490e00780c */ /* 0x000fe20004f61670 */
[-C--:B------:R-:W-:Y:S02]  /*5180*/  @!P2 IMAD R11, R56, R22.reuse, RZ ;  /* 0x00000016380ba224 */ /* 0x080fe400078e02ff */
[----:B------:R-:W-:Y:S01]  /*5190*/  @!P5 STG.E.U8 desc[UR52][R6.64+0x39], R55 ;  /* 0x000039370600d986 */ /* 0x000fe2000c101134 */
[----:B------:R-:W-:Y:S01]  /*51a0*/  ISETP.LT.OR P5, PT, R14, 0x42, !P0 ;  /* 0x000000420e00780c */ /* 0x000fe200047a1670 */
[----:B0-----:R-:W-:-:S02]  /*51b0*/  @!P6 IMAD R9, R58, R22, RZ ;  /* 0x000000163a09e224 */ /* 0x001fc400078e02ff */
[----:B------:R0:W-:Y:S01]  /*51c0*/  @!P2 STG.E.U8 desc[UR52][R4.64+0x40], R11 ;  /* 0x0000400b0400a986 */ /* 0x0001e2000c101134 */
[----:B------:R-:W-:-:S03]  /*51d0*/  ISETP.LT.OR P2, PT, R14, 0x4a, !P1 ;  /* 0x0000004a0e00780c */ /* 0x000fc60004f41670 */
[-C--:B------:R-:W-:Y:S02]  /*51e0*/  @!P4 IMAD R57, R57, R22.reuse, RZ ;  /* 0x000000163939c224 */ /* 0x080fe400078e02ff */
[----:B-1----:R-:W-:-:S03]  /*51f0*/  @!P3 IMAD R3, R60, R22, RZ ;  /* 0x000000163c03b224 */ /* 0x002fc600078e02ff */
[----:B------:R-:W-:Y:S01]  /*5200*/  @!P4 STG.E.U8 desc[UR52][R4.64+0x41], R57 ;  /* 0x000041390400c986 */ /* 0x000fe2000c101134 */
[C---:B------:R-:W-:Y:S01]  /*5210*/  ISETP.LT.OR P4, PT, R14.reuse, 0x49, !P0 ;  /* 0x000000490e00780c */ /* 0x040fe20004781670 */
[-C--:B------:R-:W-:Y:S02]  /*5220*/  @!P5 IMAD R59, R59, R22.reuse, RZ ;  /* 0x000000163b3bd224 */ /* 0x080fe400078e02ff */
[----:B------:R1:W-:Y:S01]  /*5230*/  @!P6 STG.E.U8 desc[UR52][R6.64+0x40], R9 ;  /* 0x000040090600e986 */ /* 0x0003e2000c101134 */
[C---:B------:R-:W-:Y:S01]  /*5240*/  ISETP.LT.OR P6, PT, R14.reuse, 0x4a, !P0 ;  /* 0x0000004a0e00780c */ /* 0x040fe200047c1670 */
[----:B------:R-:W-:Y:S02]  /*5250*/  @!P2 IMAD R61, R61, R22, RZ ;  /* 0x000000163d3da224 */ /* 0x000fe400078e02ff */
[----:B------:R-:W-:Y:S01]  /*5260*/  @!P5 STG.E.U8 desc[UR52][R6.64+0x41], R59 ;  /* 0x0000413b0600d986 */ /* 0x000fe2000c101134 */
[----:B------:R-:W-:-:S03]  /*5270*/  ISETP.LT.OR P5, PT, R14, 0x51, !P1 ;  /* 0x000000510e00780c */ /* 0x000fc60004fa1670 */
[----:B------:R2:W-:Y:S01]  /*5280*/  @!P3 STG.E.U8 desc[UR52][R4.64+0x48], R3 ;  /* 0x000048030400b986 */ /* 0x0005e2000c101134 */
[----:B------:R-:W-:Y:S01]  /*5290*/  ISETP.LT.OR P3, PT, R14, 0x52, !P1 ;  /* 0x000000520e00780c */ /* 0x000fe20004f61670 */
[-C--:B0-----:R-:W-:Y:S02]  /*52a0*/  @!P4 IMAD R11, R62, R22.reuse, RZ ;  /* 0x000000163e0bc224 */ /* 0x081fe400078e02ff */
[----:B------:R-:W-:Y:S01]  /*52b0*/  @!P2 STG.E.U8 desc[UR52][R4.64+0x49], R61 ;  /* 0x0000493d0400a986 */ /* 0x000fe2000c101134 */
[C---:B------:R-:W-:Y:S01]  /*52c0*/  ISETP.LT.OR P2, PT, R14.reuse, 0x51, !P0 ;  /* 0x000000510e00780c */ /* 0x040fe20004741670 */
[-C--:B------:R-:W-:Y:S02]  /*52d0*/  @!P6 IMAD R63, R63, R22.reuse, RZ ;  /* 0x000000163f3fe224 */ /* 0x080fe400078e02ff */
[----:B------:R0:W-:Y:S01]  /*52e0*/  @!P4 STG.E.U8 desc[UR52][R6.64+0x48], R11 ;  /* 0x0000480b0600c986 */ /* 0x0001e2000c101134 */
[----:B------:R-:W-:Y:S01]  /*52f0*/  ISETP.LT.OR P4, PT, R14, 0x52, !P0 ;  /* 0x000000520e00780c */ /* 0x000fe20004781670 */
[----:B-1----:R-:W-:-:S02]  /*5300*/  @!P5 IMAD R9, R64, R22, RZ ;  /* 0x000000164009d224 */ /* 0x002fc400078e02ff */
[----:B------:R-:W-:Y:S01]  /*5310*/  @!P6 STG.E.U8 desc[UR52][R6.64+0x49], R63 ;  /* 0x0000493f0600e986 */ /* 0x000fe2000c101134 */
[C---:B------:R-:W-:Y:S01]  /*5320*/  ISETP.LT.OR P6, PT, R14.reuse, 0x59, !P1 ;  /* 0x000000590e00780c */ /* 0x040fe20004fc1670 */
[-C--:B------:R-:W-:Y:S02]  /*5330*/  @!P3 IMAD R65, R65, R22.reuse, RZ ;  /* 0x000000164141b224 */ /* 0x080fe400078e02ff */
[----:B------:R1:W-:Y:S01]  /*5340*/  @!P5 STG.E.U8 desc[UR52][R4.64+0x50], R9 ;  /* 0x000050090400d986 */ /* 0x0003e2000c101134 */
[----:B------:R-:W-:Y:S01]  /*5350*/  ISETP.LT.OR P5, PT, R14, 0x5a, !P1 ;  /* 0x0000005a0e00780c */ /* 0x000fe20004fa1670 */
[-C--:B--2---:R-:W-:Y:S02]  /*5360*/  @!P2 IMAD R3, R66, R22.reuse, RZ ;  /* 0x000000164203a224 */ /* 0x084fe400078e02ff */
[----:B------:R-:W-:Y:S01]  /*5370*/  @!P3 STG.E.U8 desc[UR52][R4.64+0x51], R65 ;  /* 0x000051410400b986 */ /* 0x000fe2000c101134 */
[----:B------:R-:W-:Y:S01]  /*5380*/  ISETP.LT.OR P3, PT, R14, 0x59, !P0 ;  /* 0x000000590e00780c */ /* 0x000fe20004761670 */
[----:B------:R-:W-:-:S02]  /*5390*/  @!P4 IMAD R67, R67, R22, RZ ;  /* 0x000000164343c224 */ /* 0x000fc400078e02ff */
        /* <DEDUP_REMOVED lines=12> */
[----:B------:R-:W-:Y:S01]  /*5460*/  @!P3 STG.E.U8 desc[UR52][R6.64+0x58], R9 ;  /* 0x000058090600b986 */ /* 0x000fe2000c101134 */
        /* <DEDUP_REMOVED lines=10> */
[----:B------:R-:W-:Y:S02]  /*5510*/  @!P3 IMAD R75, R75, R22, RZ ;  /* 0x000000164b4bb224 */ /* 0x000fe400078e02ff */
[----:B------:R0:W-:Y:S01]  /*5520*/  @!P5 STG.E.U8 desc[UR52][R6.64+0x60], R11 ;  /* 0x0000600b0600d986 */ /* 0x0001e2000c101134 */
[----:B------:R-:W-:-:S03]  /*5530*/  ISETP.LT.OR P5, PT, R14, 0x69, !P0 ;  /* 0x000000690e00780c */ /* 0x000fc600047a1670 */
[----:B------:R-:W-:Y:S01]  /*5540*/  @!P3 STG.E.U8 desc[UR52][R6.64+0x61], R75 ;  /* 0x0000614b0600b986 */ /* 0x000fe2000c101134 */
[----:B------:R-:W-:Y:S01]  /*5550*/  ISETP.LT.OR P3, PT, R14, 0x71, !P1 ;  /* 0x000000710e00780c */ /* 0x000fe20004f61670 */
[-C--:B-1----:R-:W-:Y:S02]  /*5560*/  @!P2 IMAD R3, R76, R22.reuse, RZ ;  /* 0x000000164c03a224 */ /* 0x082fe400078e02ff */
[-C--:B------:R-:W-:Y:S02]  /*5570*/  @!P4 IMAD R77, R77, R22.reuse, RZ ;  /* 0x000000164d4dc224 */ /* 0x080fe400078e02ff */
[-C--:B------:R-:W-:Y:S01]  /*5580*/  @!P6 IMAD R79, R79, R22.reuse, RZ ;  /* 0x000000164f4fe224 */ /* 0x080fe200078e02ff */
[----:B------:R1:W-:Y:S01]  /*5590*/  @!P2 STG.E.U8 desc[UR52][R4.64+0x68], R3 ;  /* 0x000068030400a986 */ /* 0x0003e2000c101134 */
[----:B------:R-:W-:Y:S02]  /*55a0*/  ISETP.LT.OR P2, PT, R14, 0x72, !P1 ;  /* 0x000000720e00780c */ /* 0x000fe40004f41670 */
[----:B------:R-:W-:Y:S01]  /*55b0*/  @!P5 IMAD R9, R78, R22, RZ ;  /* 0x000000164e09d224 */ /* 0x000fe200078e02ff */
[----:B------:R-:W-:Y:S01]  /*55c0*/  @!P4 STG.E.U8 desc[UR52][R4.64+0x69], R77 ;  /* 0x0000694d0400c986 */ /* 0x000fe2000c101134 */
[----:B------:R-:W-:-:S02]  /*55d0*/  ISETP.LT.OR P4, PT, R14, 0x72, !P0 ;  /* 0x000000720e00780c */ /* 0x000fc40004781670 */
[----:B0-----:R-:W-:Y:S01]  /*55e0*/  @!P3 IMAD R11, R80, R22, RZ ;  /* 0x00000016500bb224 */ /* 0x001fe200078e02ff */
[----:B------:R-:W-:Y:S01]  /*55f0*/  @!P5 STG.E.U8 desc[UR52][R6.64+0x68], R9 ;  /* 0x000068090600d986 */ /* 0x000fe2000c101134 */
[----:B------:R-:W-:-:S03]  /*5600*/  ISETP.LT.OR P5, PT, R14, 0x71, !P0 ;  /* 0x000000710e00780c */ /* 0x000fc600047a1670 */
[----:B------:R-:W-:Y:S01]  /*5610*/  @!P6 STG.E.U8 desc[UR52][R6.64+0x69], R79 ;  /* 0x0000694f0600e986 */ /* 0x000fe2000c101134 */
[C---:B------:R-:W-:Y:S01]  /*5620*/  ISETP.LT.OR P6, PT, R14.reuse, 0x79, !P0 ;  /* 0x000000790e00780c */ /* 0x040fe200047c1670 */
[-C--:B------:R-:W-:Y:S01]  /*5630*/  @!P2 IMAD R81, R81, R22.reuse, RZ ;  /* 0x000000165151a224 */ /* 0x080fe200078e02ff */
[C---:B------:R-:W-:Y:S01]  /*5640*/  ISETP.LT.OR P0, PT, R14.reuse, 0x7a, !P0 ;  /* 0x0000007a0e00780c */ /* 0x040fe20004701670 */
[----:B------:R0:W-:Y:S01]  /*5650*/  @!P3 STG.E.U8 desc[UR52][R4.64+0x70], R11 ;  /* 0x0000700b0400b986 */ /* 0x0001e2000c101134 */
[C---:B------:R-:W-:Y:S01]  /*5660*/  ISETP.LT.OR P3, PT, R14.reuse, 0x79, !P1 ;  /* 0x000000790e00780c */ /* 0x040fe20004f61670 */
[-C--:B------:R-:W-:Y:S01]  /*5670*/  @!P4 IMAD R83, R83, R22.reuse, RZ ;  /* 0x000000165353c224 */ /* 0x080fe200078e02ff */
[----:B------:R-:W-:Y:S01]  /*5680*/  ISETP.LT.OR P1, PT, R14, 0x7a, !P1 ;  /* 0x0000007a0e00780c */ /* 0x000fe20004f21670 */
[----:B------:R2:W-:Y:S02]  /*5690*/  @!P2 STG.E.U8 desc[UR52][R4.64+0x71], R81 ;  /* 0x000071510400a986 */ /* 0x0005e4000c101134 */
[----:B-1----:R-:W-:-:S02]  /*56a0*/  @!P5 IMAD R3, R82, R22, RZ ;  /* 0x000000165203d224 */ /* 0x002fc400078e02ff */
[----:B------:R2:W-:Y:S02]  /*56b0*/  @!P4 STG.E.U8 desc[UR52][R6.64+0x71], R83 ;  /* 0x000071530600c986 */ /* 0x0005e4000c101134 */
[-C--:B0-----:R-:W-:Y:S02]  /*56c0*/  @!P6 IMAD R11, R86, R22.reuse, RZ ;  /* 0x00000016560be224 */ /* 0x081fe400078e02ff */
[----:B------:R2:W-:Y:S02]  /*56d0*/  @!P5 STG.E.U8 desc[UR52][R6.64+0x70], R3 ;  /* 0x000070030600d986 */ /* 0x0005e4000c101134 */
[-C--:B------:R-:W-:Y:S02]  /*56e0*/  @!P3 IMAD R9, R84, R22.reuse, RZ ;  /* 0x000000165409b224 */ /* 0x080fe400078e02ff */
[-C--:B------:R-:W-:Y:S02]  /*56f0*/  @!P1 IMAD R85, R85, R22.reuse, RZ ;  /* 0x0000001655559224 */ /* 0x080fe400078e02ff */
[----:B------:R-:W-:Y:S01]  /*5700*/  @!P0 IMAD R87, R87, R22, RZ ;  /* 0x0000001657578224 */ /* 0x000fe200078e02ff */
[----:B------:R2:W-:Y:S04]  /*5710*/  @!P3 STG.E.U8 desc[UR52][R4.64+0x78], R9 ;  /* 0x000078090400b986 */ /* 0x0005e8000c101134 */
[----:B------:R2:W-:Y:S04]  /*5720*/  @!P1 STG.E.U8 desc[UR52][R4.64+0x79], R85 ;  /* 0x0000795504009986 */ /* 0x0005e8000c101134 */
[----:B------:R2:W-:Y:S04]  /*5730*/  @!P6 STG.E.U8 desc[UR52][R6.64+0x78], R11 ;  /* 0x0000780b0600e986 */ /* 0x0005e8000c101134 */
[----:B------:R2:W-:Y:S02]  /*5740*/  @!P0 STG.E.U8 desc[UR52][R6.64+0x79], R87 ;  /* 0x0000795706008986 */ /* 0x0005e4000c101134 */
.L_x_161:
[----:B------:R-:W-:Y:S05]  /*5750*/  BSYNC B0 ;  /* 0x0000000000007941 */ /* 0x000fea0003800000 */
.L_x_31:
[----:B------:R-:W-:Y:S01]  /*5760*/  IMAD.U32 R2, RZ, RZ, UR50 ;  /* 0x00000032ff027e24 */ /* 0x000fe2000f8e00ff */
[----:B------:R-:W-:Y:S01]  /*5770*/  ULDC.64 UR4, c[0x0][0x650] ;  /* 0x0001940000047ab9 */ /* 0x000fe20000000a00 */
[----:B0-2---:R-:W-:Y:S01]  /*5780*/  IMAD.U32 R3, RZ, RZ, UR51 ;  /* 0x00000033ff037e24 */ /* 0x005fe2000f8e00ff */
[----:B------:R0:W-:Y:S01]  /*5790*/  SYNCS.ARRIVE.TRANS64.A1T0 RZ, [R94+UR49], RZ ;  /* 0x000000ff5eff79a7 */ /* 0x0001e20008100031 */
[----:B------:R-:W-:Y:S01]  /*57a0*/  PRMT R0, RZ, 0x7610, R0 ;  /* 0x00007610ff007816 */ /* 0x000fe20000000000 */
[----:B------:R-:W-:Y:S01]  /*57b0*/  IMAD.MOV.U32 R19, RZ, RZ, -0x1 ;  /* 0xffffffffff137424 */ /* 0x000fe200078e00ff */
[----:B------:R-:W-:Y:S01]  /*57c0*/  LEA R16, P0, R2, R16, 0x1 ;  /* 0x0000001002107211 */ /* 0x000fe200078008ff */
[----:B------:R-:W-:Y:S02]  /*57d0*/  IMAD.MOV.U32 R18, RZ, RZ, -0x1 ;  /* 0xffffffffff127424 */ /* 0x000fe400078e00ff */
[----:B------:R-:W-:Y:S01]  /*57e0*/  IMAD.MOV.U32 R2, RZ, RZ, -0x1 ;  /* 0xffffffffff027424 */ /* 0x000fe200078e00ff */
[----:B------:R-:W-:-:S02]  /*57f0*/  IADD3.X R17, R17, UR41, RZ, P0, !PT ;  /* 0x0000002911117c10 */ /* 0x000fc400087fe4ff */
[----:B------:R-:W-:-:S04]  /*5800*/  ISETP.GE.U32.AND P0, PT, R16, UR4, PT ;  /* 0x0000000410007c0c */ /* 0x000fc8000bf06070 */
[----:B------:R-:W-:-:S13]  /*5810*/  ISETP.GE.U32.AND.EX P0, PT, R17, UR5, PT, P0 ;  /* 0x0000000511007c0c */ /* 0x000fda000bf06100 */
[----:B0-----:R-:W-:Y:S05]  /*5820*/  @P0 BRA `(.L_x_162) ;  /* 0x0000000400700947 */ /* 0x001fea0003800000 */
[----:B------:R-:W0:Y:S01]  /*5830*/  S2UR UR7, SR_CTAID.X ;  /* 0x00000000000779c3 */ /* 0x000e220000002500 */
[----:B------:R-:W-:Y:S01]  /*5840*/  ULDC.64 UR4, c[0x0][0x628] ;  /* 0x00018a0000047ab9 */ /* 0x000fe20000000a00 */
[----:B------:R-:W-:Y:S01]  /*5850*/  ULDC UR6, c[0x0][0x150] ;  /* 0x0000540000067ab9 */ /* 0x000fe20000000800 */
[----:B------:R-:W-:Y:S01]  /*5860*/  ISETP.NE.U32.AND P0, PT, RZ, UR4, PT ;  /* 0x00000004ff007c0c */ /* 0x000fe2000bf05070 */
[----:B------:R-:W-:Y:S01]  /*5870*/  ULDC UR15, c[0x0][0x630] ;  /* 0x00018c00000f7ab9 */ /* 0x000fe20000000800 */
[C---:B------:R-:W-:Y:S02]  /*5880*/  R2UR UR17, R16.reuse ;  /* 0x00000000101172ca */ /* 0x040fe400000e0000 */
[----:B------:R-:W-:Y:S01]  /*5890*/  ISETP.NE.AND.EX P0, PT, RZ, UR5, PT, P0 ;  /* 0x00000005ff007c0c */ /* 0x000fe2000bf05300 */
[----:B------:R-:W2:Y:S01]  /*58a0*/  S2UR UR16, SR_CTAID.Y ;  /* 0x00000000001079c3 */ /* 0x000ea20000002600 */
[----:B------:R-:W-:Y:S02]  /*58b0*/  R2UR UR12, R16 ;  /* 0x00000000100c72ca */ /* 0x000fe400000e0000 */
[----:B------:R-:W-:-:S02]  /*58c0*/  R2UR UR13, R17 ;  /* 0x00000000110d72ca */ /* 0x000fc400000e0000 */
[----:B0-----:R-:W-:-:S05]  /*58d0*/  I2FP.F32.U32 R0, UR7 ;  /* 0x0000000700007c45 */ /* 0x001fca0008201000 */
[----:B------:R-:W-:Y:S01]  /*58e0*/  FMUL R0, R0, UR6 ;  /* 0x0000000600007c20 */ /* 0x000fe20008400000 */
[----:B------:R-:W-:Y:S01]  /*58f0*/  ULDC UR6, c[0x0][0x154] ;  /* 0x0000550000067ab9 */ /* 0x000fe20000000800 */
[----:B--2---:R-:W-:-:S04]  /*5900*/  I2FP.F32.U32 R2, UR16 ;  /* 0x0000001000027c45 */ /* 0x004fc80008201000 */
[----:B------:R-:W0:Y:S01]  /*5910*/  F2I.U32.TRUNC.NTZ R0, R0 ;  /* 0x0000000000007305 */ /* 0x000e22000020f000 */
[----:B------:R-:W-:Y:S01]  /*5920*/  FMUL R2, R2, UR6 ;  /* 0x0000000602027c20 */ /* 0x000fe20008400000 */
[----:B------:R-:W-:Y:S06]  /*5930*/  @!P0 BRA `(.L_x_163) ;  /* 0x0000000000308947 */ /* 0x000fec0003800000 */
        /* <DEDUP_REMOVED lines=12> */
.L_x_163:
[----:B------:R-:W-:Y:S01]  /*5a00*/  USHF.R.U64 UR6, UR12, UR15, UR13 ;  /* 0x0000000f0c067299 */ /* 0x000fe2000800120d */
[----:B------:R-:W-:Y:S01]  /*5a10*/  R2UR UR11, R17 ;  /* 0x00000000110b72ca */ /* 0x000fe200000e0000 */
[----:B------:R-:W-:Y:S01]  /*5a20*/  USHF.R.U32.HI UR4, URZ, UR15, UR13 ;  /* 0x0000000f3f047299 */ /* 0x000fe2000801160d */
[----:B------:R-:W2:Y:S01]  /*5a30*/  F2I.U32.TRUNC.NTZ R2, R2 ;  /* 0x0000000200027305 */ /* 0x000ea2000020f000 */
[----:B------:R-:W-:Y:S01]  /*5a40*/  UIADD3 UR5, UP0, URZ, -UR6, URZ ;  /* 0x800000063f057290 */ /* 0x000fe2000ff1e03f */
[----:B------:R-:W-:Y:S01]  /*5a50*/  ULDC.64 UR8, c[0x0][0x620] ;  /* 0x0001880000087ab9 */ /* 0x000fe20000000a00 */
[----:B------:R-:W-:Y:S02]  /*5a60*/  UMOV UR10, UR17 ;  /* 0x00000011000a7c82 */ /* 0x000fe40008000000 */
[----:B------:R-:W-:Y:S01]  /*5a70*/  UIADD3.X UR4, URZ, ~UR4, URZ, UP0, !UPT ;  /* 0x800000043f047290 */ /* 0x000fe200087fe43f */
[----:B------:R-:W-:Y:S01]  /*5a80*/  ULDC UR14, c[0x0][0x608] ;  /* 0x00018200000e7ab9 */ /* 0x000fe20000000800 */
[----:B------:R-:W-:-:S02]  /*5a90*/  ULDC UR15, c[0x0][0x658] ;  /* 0x00019600000f7ab9 */ /* 0x000fc40000000800 */
[----:B------:R-:W-:Y:S02]  /*5aa0*/  UIMAD UR4, UR4, UR8, URZ ;  /* 0x00000008040472a4 */ /* 0x000fe4000f8e023f */
[----:B------:R-:W-:Y:S02]  /*5ab0*/  UIMAD.WIDE.U32 UR10, UR5, UR8, UR10 ;  /* 0x00000008050a72a5 */ /* 0x000fe4000f8e000a */
[----:B------:R-:W-:Y:S01]  /*5ac0*/  UIMAD UR4, UR5, UR9, UR4 ;  /* 0x00000009050472a4 */ /* 0x000fe2000f8e0204 */
[----:B0-----:R-:W-:Y:S01]  /*5ad0*/  R2UR UR9, R0 ;  /* 0x00000000000972ca */ /* 0x001fe200000e0000 */
[----:B------:R-:W-:Y:S01]  /*5ae0*/  ULDC UR12, c[0x0][0x144] ;  /* 0x00005100000c7ab9 */ /* 0x000fe20000000800 */
[----:B--2---:R-:W-:Y:S01]  /*5af0*/  R2UR UR13, R2 ;  /* 0x00000000020d72ca */ /* 0x004fe200000e0000 */
[----:B------:R-:W-:Y:S01]  /*5b00*/  UIADD3 UR8, UR11, UR4, URZ ;  /* 0x000000040b087290 */ /* 0x000fe2000fffe03f */
[----:B------:R-:W-:Y:S02]  /*5b10*/  ULDC UR22, c[0x0][0x148] ;  /* 0x0000520000167ab9 */ /* 0x000fe40000000800 */
[----:B------:R-:W-:Y:S01]  /*5b20*/  ULDC UR4, c[0x0][0x618] ;  /* 0x0001860000047ab9 */ /* 0x000fe20000000800 */
[----:B------:R-:W-:Y:S01]  /*5b30*/  ULDC UR20, c[0x0][0x648] ;  /* 0x0001920000147ab9 */ /* 0x000fe20000000800 */
[----:B------:R-:W-:-:S02]  /*5b40*/  USHF.R.U64 UR10, UR10, UR4, UR8 ;  /* 0x000000040a0a7299 */ /* 0x000fc40008001208 */
[----:B------:R-:W-:Y:S01]  /*5b50*/  USHF.R.U32.HI UR8, URZ, UR4, UR8 ;  /* 0x000000043f087299 */ /* 0x000fe20008011608 */
[----:B------:R-:W-:Y:S02]  /*5b60*/  ULDC UR21, c[0x0][0x638] ;  /* 0x00018e0000157ab9 */ /* 0x000fe40000000800 */
[----:B------:R-:W-:Y:S01]  /*5b70*/  ULDC.64 UR4, c[0x0][0x640] ;  /* 0x0001900000047ab9 */ /* 0x000fe20000000a00 */
[----:B------:R-:W-:Y:S01]  /*5b80*/  USHF.R.U64 UR11, UR10, UR14, UR8 ;  /* 0x0000000e0a0b7299 */ /* 0x000fe20008001208 */
[----:B------:R-:W-:Y:S01]  /*5b90*/  ISETP.NE.U32.AND P0, PT, RZ, UR4, PT ;  /* 0x00000004ff007c0c */ /* 0x000fe2000bf05070 */
[----:B------:R-:W-:Y:S02]  /*5ba0*/  USHF.R.U32.HI UR8, URZ, UR14, UR8 ;  /* 0x0000000e3f087299 */ /* 0x000fe40008011608 */
[----:B------:R-:W-:Y:S01]  /*5bb0*/  UIADD3 UR9, -UR9, URZ, URZ ;  /* 0x0000003f09097290 */ /* 0x000fe2000fffe13f */
[----:B------:R-:W-:Y:S01]  /*5bc0*/  ISETP.NE.AND.EX P0, PT, RZ, UR5, PT, P0 ;  /* 0x00000005ff007c0c */ /* 0x000fe2000bf05300 */
[----:B------:R-:W-:-:S02]  /*5bd0*/  USHF.R.U64 UR17, UR11, UR15, UR8 ;  /* 0x0000000f0b117299 */ /* 0x000fc40008001208 */
[----:B------:R-:W-:Y:S02]  /*5be0*/  UIADD3 UR18, -UR13, URZ, URZ ;  /* 0x0000003f0d127290 */ /* 0x000fe4000fffe13f */
[----:B------:R-:W-:Y:S02]  /*5bf0*/  USHF.R.U32.HI UR15, URZ, UR15, UR8 ;  /* 0x0000000f3f0f7299 */ /* 0x000fe40008011608 */
[----:B------:R-:W-:Y:S01]  /*5c00*/  UIMAD UR19, UR12, UR9, UR7 ;  /* 0x000000090c1372a4 */ /* 0x000fe2000f8e0207 */
[----:B------:R-:W-:-:S05]  /*5c10*/  UMOV UR14, UR17 ;  /* 0x00000011000e7c82 */ /* 0x000fca0008000000 */
[----:B------:R-:W-:Y:S06]  /*5c20*/  @!P0 BRA `(.L_x_164) ;  /* 0x0000000000288947 */ /* 0x000fec0003800000 */
        /* <DEDUP_REMOVED lines=10> */
.L_x_164:
        /* <DEDUP_REMOVED lines=9> */
[----:B------:R-:W-:Y:S01]  /*5d60*/  UIMAD UR5, UR7, UR21, UR17 ;  /* 0x00000015070572a4 */ /* 0x000fe2000f8e0211 */
[----:B------:R-:W-:Y:S02]  /*5d70*/  ULDC UR8, c[0x0][0x600] ;  /* 0x0001800000087ab9 */ /* 0x000fe40000000800 */
[----:B------:R-:W-:Y:S01]  /*5d80*/  ULDC UR7, c[0x0][0x610] ;  /* 0x0001840000077ab9 */ /* 0x000fe20000000800 */
[----:B------:R-:W-:Y:S02]  /*5d90*/  UIMAD UR5, UR5, UR8, UR10 ;  /* 0x00000008050572a4 */ /* 0x000fe4000f8e020a */
[----:B------:R-:W-:-:S04]  /*5da0*/  UIMAD UR4, UR4, UR7, UR19 ;  /* 0x00000007040472a4 */ /* 0x000fc8000f8e0213 */
[----:B------:R-:W-:Y:S02]  /*5db0*/  USEL UR7, UR5, UR4, !UP0 ;  /* 0x0000000405077287 */ /* 0x000fe4000c000000 */
[----:B------:R-:W-:-:S04]  /*5dc0*/  USEL UR4, UR4, UR5, !UP0 ;  /* 0x0000000504047287 */ /* 0x000fc8000c000000 */
[----:B------:R-:W-:Y:S02]  /*5dd0*/  IMAD.U32 R18, RZ, RZ, UR7 ;  /* 0x00000007ff127e24 */ /* 0x000fe4000f8e00ff */
[----:B------:R-:W-:-:S07]  /*5de0*/  IMAD.U32 R19, RZ, RZ, UR4 ;  /* 0x00000004ff137e24 */ /* 0x000fce000f8e00ff */
.L_x_162:
[----:B------:R-:W-:Y:S01]  /*5df0*/  UIADD3 UR45, UR36, UR45, URZ ;  /* 0x0000002d242d7290 */ /* 0x000fe2000fffe03f */
[----:B------:R-:W-:Y:S02]  /*5e00*/  LOP3.LUT P0, RZ, R0, 0xff, RZ, 0xc0, !PT ;  /* 0x000000ff00ff7812 */ /* 0x000fe4000780c0ff */
[----:B------:R-:W-:Y:S01]  /*5e10*/  LOP3.LUT R97, R97, 0x1, RZ, 0x3c, !PT ;  /* 0x0000000161617812 */ /* 0x000fe200078e3cff */
[----:B------:R-:W-:Y:S02]  /*5e20*/  USHF.R.U32.HI UR4, URZ, 0x2, UR45 ;  /* 0x000000023f047899 */ /* 0x000fe4000801162d */
[----:B------:R-:W-:Y:S02]  /*5e30*/  UISETP.GT.U32.AND UP0, UPT, UR45, 0x3, UPT ;  /* 0x000000032d00788c */ /* 0x000fe4000bf04070 */
[----:B------:R-:W-:Y:S02]  /*5e40*/  ULOP3.LUT UR4, UR4, 0x1, URZ, 0xc0, !UPT ;  /* 0x0000000104047892 */ /* 0x000fe4000f8ec03f */
[----:B------:R-:W-:-:S02]  /*5e50*/  UISETP.LT.U32.AND UP0, UPT, UR36, 0x4, UP0 ;  /* 0x000000042400788c */ /* 0x000fc40008701070 */
[----:B------:R-:W-:Y:S02]  /*5e60*/  UISETP.NE.U32.AND UP1, UPT, UR4, 0x1, UPT ;  /* 0x000000010400788c */ /* 0x000fe4000bf25070 */
[----:B------:R-:W-:Y:S02]  /*5e70*/  USEL UR5, URZ, 0x1, !UP0 ;  /* 0x000000013f057887 */ /* 0x000fe4000c000000 */
[----:B------:R-:W-:Y:S02]  /*5e80*/  UISETP.GT.U32.AND UP1, UPT, UR36, 0x3, !UP1 ;  /* 0x000000032400788c */ /* 0x000fe4000cf24070 */
[----:B------:R-:W-:Y:S02]  /*5e90*/  ULOP3.LUT UR45, UR45, 0x3, URZ, 0xc0, !UPT ;  /* 0x000000032d2d7892 */ /* 0x000fe4000f8ec03f */
[----:B------:R-:W-:-:S04]  /*5ea0*/  USEL UR4, URZ, 0x1, !UP1 ;  /* 0x000000013f047887 */ /* 0x000fc8000c800000 */
[----:B------:R-:W-:Y:S01]  /*5eb0*/  ULOP3.LUT UR48, UR4, UR48, UR5, 0x96, !UPT ;  /* 0x0000003004307292 */ /* 0x000fe2000f8e9605 */
[----:B------:R-:W-:Y:S11]  /*5ec0*/  @P0 BRA `(.L_x_165) ;  /* 0xffffffb400c40947 */ /* 0x000ff6000383ffff */
[----:B------:R-:W-:Y:S05]  /*5ed0*/  EXIT ;  /* 0x000000000000794d */ /* 0x000fea0003800000 */
.L_x_12:
[----:B------:R-:W-:-:S08]  /*5ee0*/  ISETP.NE.AND P0, PT, RZ, UR8, PT ;  /* 0x00000008ff007c0c */ /* 0x000fd0000bf05270 */
[----:B-----5:R-:W0:-:S00]  /*5ef0*/  USETMAXREG.DEALLOC.CTAPOOL 0x28 ;  /* 0x00000028000079c8 */ /* 0x020e0000080e0500 */
[----:B------:R-:W-:Y:S05]  /*5f00*/  @P0 EXIT ;  /* 0x000000000000094d */ /* 0x000fea0003800000 */
[----:B0-----:R-:W-:Y:S01]  /*5f10*/  LOP3.LUT P0, RZ, R0, 0xff, RZ, 0xc0, !PT ;  /* 0x000000ff00ff7812 */ /* 0x001fe2000780c0ff */
[----:B------:R-:W-:Y:S02]  /*5f20*/  IMAD.MOV.U32 R8, RZ, RZ, 0x1 ;  /* 0x00000001ff087424 */ /* 0x000fe400078e00ff */
[----:B------:R-:W-:-:S10]  /*5f30*/  IMAD.MOV.U32 R0, RZ, RZ, RZ ;  /* 0x000000ffff007224 */ /* 0x000fd400078e00ff */
[----:B------:R-:W-:Y:S05]  /*5f40*/  @!P0 BRA `(.L_x_166) ;  /* 0x0000000c004c8947 */ /* 0x000fea0003800000 */
[----:B------:R-:W-:Y:S01]  /*5f50*/  LOP3.LUT P0, RZ, R4, 0x1f, RZ, 0xc0, !PT ;  /* 0x0000001f04ff7812 */ /* 0x000fe2000780c0ff */
[----:B------:R-:W-:Y:S01]  /*5f60*/  ULDC UR5, c[0x0][0x658] ;  /* 0x0001960000057ab9 */ /* 0x000fe20000000800 */
[----:B------:R-:W-:Y:S01]  /*5f70*/  UMOV UR6, 0xffffffff ;  /* 0xffffffff00067882 */ /* 0x000fe20000000000 */
[----:B------:R-:W-:Y:S01]  /*5f80*/  BSSY B0, `(.L_x_166) ;  /* 0x00000cf000007945 */ /* 0x000fe20003800000 */
[----:B------:R-:W-:Y:S01]  /*5f90*/  USHF.L.U32 UR6, UR6, UR5, URZ ;  /* 0x0000000506067299 */ /* 0x000fe2000800063f */
[C---:B------:R-:W-:Y:S01]  /*5fa0*/  ISETP.NE.AND P3, PT, R3.reuse, RZ, PT ;  /* 0x000000ff0300720c */ /* 0x040fe20003f65270 */
[----:B------:R-:W-:Y:S01]  /*5fb0*/  IMAD.MOV.U32 R9, RZ, RZ, 0x1 ;  /* 0x00000001ff097424 */ /* 0x000fe200078e00ff */
[----:B------:R-:W-:Y:S01]  /*5fc0*/  ISETP.NE.OR P0, PT, R3, RZ, !P0 ;  /* 0x000000ff0300720c */ /* 0x000fe20004705670 */
[----:B------:R-:W-:Y:S01]  /*5fd0*/  IMAD.MOV.U32 R8, RZ, RZ, 0x1 ;  /* 0x00000001ff087424 */ /* 0x000fe200078e00ff */
[----:B------:R-:W-:Y:S01]  /*5fe0*/  ULDC UR4, c[0x0][0x600] ;  /* 0x0001800000047ab9 */ /* 0x000fe20000000800 */
[----:B------:R-:W-:Y:S01]  /*5ff0*/  IMAD.MOV.U32 R0, RZ, RZ, RZ ;  /* 0x000000ffff007224 */ /* 0x000fe200078e00ff */
[----:B------:R-:W-:Y:S01]  /*6000*/  UMOV UR7, 0x1 ;  /* 0x0000000100077882 */ /* 0x000fe20000000000 */
[----:B------:R-:W-:-:S02]  /*6010*/  UIADD3 UR21, UR37, 0x1, URZ ;  /* 0x0000000125157890 */ /* 0x000fc4000fffe03f */
[----:B------:R-:W-:Y:S02]  /*6020*/  ULOP3.LUT UR13, UR40, 0x2, URZ, 0xfc, !UPT ;  /* 0x00000002280d7892 */ /* 0x000fe4000f8efc3f */
[----:B------:R-:W-:Y:S02]  /*6030*/  UIADD3 UR4, UR4, -0x1, URZ ;  /* 0xffffffff04047890 */ /* 0x000fe4000fffe03f */
[----:B------:R-:W-:Y:S02]  /*6040*/  USHF.L.U32 UR5, UR7, UR5, URZ ;  /* 0x0000000507057299 */ /* 0x000fe4000800063f */
[----:B------:R-:W-:Y:S01]  /*6050*/  ULOP3.LUT UR6, URZ, UR6, URZ, 0x33, !UPT ;  /* 0x000000063f067292 */ /* 0x000fe2000f8e333f */
[----:B------:R-:W-:-:S11]  /*6060*/  ULDC.64 UR30, c[0x0][0x198] ;  /* 0x00006600001e7ab9 */ /* 0x000fd60000000a00 */
.L_x_178:
[----:B------:R-:W-:-:S03]  /*6070*/  UMOV UR7, 0xffffffff ;  /* 0xffffffff00077882 */ /* 0x000fc60000000000 */
[----:B------:R-:W-:Y:S05]  /*6080*/  BRA.DIV UR7, `(.L_x_167) ;  /* 0x0000001207147947 */ /* 0x000fea000b800000 */
[----:B------:R-:W-:-:S13]  /*6090*/  ELECT P6, URZ, PT ;  /* 0x00000000003f782f */ /* 0x000fda00038c0000 */
.L_x_191:
[----:B------:R-:W0:Y:S01]  /*60a0*/  LDC R3, c[0x0][0x28c] ;  /* 0x0000a300ff037b82 */ /* 0x000e220000000800 */
[----:B------:R-:W-:Y:S01]  /*60b0*/  BSSY B1, `(.L_x_168) ;  /* 0x0000044000017945 */ /* 0x000fe20003800000 */
[----:B0-----:R-:W-:-:S13]  /*60c0*/  ISETP.LT.OR P6, PT, R3, 0x1, !P6 ;  /* 0x000000010300780c */ /* 0x001fda00077c1670 */
[----:B------:R-:W-:Y:S05]  /*60d0*/  @P6 BRA `(.L_x_169) ;  /* 0x0000000400046947 */ /* 0x000fea0003800000 */
[----:B------:R-:W-:Y:S02]  /*60e0*/  IMAD.SHL.U32 R19, R19, 0x40, RZ ;  /* 0x0000004013137824 */ /* 0x000fe400078e00ff */
[----:B------:R-:W-:Y:S02]  /*60f0*/  IMAD.SHL.U32 R18, R18, 0x80, RZ ;  /* 0x0000008012127824 */ /* 0x000fe400078e00ff */
[----:B------:R-:W-:Y:S02]  /*6100*/  IMAD.MOV.U32 R11, RZ, RZ, RZ ;  /* 0x000000ffff0b7224 */ /* 0x000fe400078e00ff */
[----:B------:R-:W-:Y:S02]  /*6110*/  IMAD.U32 R12, RZ, RZ, UR21 ;  /* 0x00000015ff0c7e24 */ /* 0x000fe4000f8e00ff */
[----:B------:R-:W-:Y:S02]  /*6120*/  IMAD.MOV.U32 R3, RZ, RZ, R8 ;  /* 0x000000ffff037224 */ /* 0x000fe400078e0008 */
[----:B------:R-:W-:-:S07]  /*6130*/  IMAD.MOV.U32 R4, RZ, RZ, R0 ;  /* 0x000000ffff047224 */ /* 0x000fce00078e0000 */
.L_x_173:
[----:B------:R-:W0:Y:S01]  /*6140*/  S2R R6, SR_CgaCtaId ;  /* 0x0000000000067919 */ /* 0x000e220000008800 */
[----:B------:R-:W-:-:S04]  /*6150*/  MOV R5, 0x400 ;  /* 0x0000040000057802 */ /* 0x000fc80000000f00 */
[----:B0-----:R-:W-:Y:S02]  /*6160*/  LEA R7, R6, R5, 0x18 ;  /* 0x0000000506077211 */ /* 0x001fe400078ec0ff */
[----:B------:R-:W-:Y:S01]  /*6170*/  SHF.L.U32 R5, R3, 0x1f, RZ ;  /* 0x0000001f03057819 */ /* 0x000fe200000006ff */
[----:B------:R-:W0:Y:S02]  /*6180*/  @!P3 LDC R6, c[0x0][0x500] ;  /* 0x00014000ff06bb82 */ /* 0x000e240000000800 */
[----:B------:R-:W-:-:S04]  /*6190*/  IMAD R10, R4, 0x8, R7 ;  /* 0x00000008040a7824 */ /* 0x000fc800078e0207 */
[----:B------:R-:W1:Y:S02]  /*61a0*/  SYNCS.PHASECHK.TRANS64.TRYWAIT P1, [R10+URZ+0x20], R5 ;  /* 0x000020050a0075a7 */ /* 0x000e64000802017f */
[----:B-1----:R-:W-:Y:S05]  /*61b0*/  @!P1 BRA `(.L_x_170) ;  /* 0x0000000c00e89947 */ /* 0x002fea0003800000 */
.L_x_192:
[----:B------:R-:W-:Y:S01]  /*61c0*/  UPRMT UR7, UR13, 0x9910, URZ ;  /* 0x000099100d077896 */ /* 0x000fe2000800003f */
[----:B0-----:R0:W-:Y:S03]  /*61d0*/  @!P3 SYNCS.ARRIVE.TRANS64 RZ, [R10+URZ], R6 ;  /* 0x000000060affb9a7 */ /* 0x0011e6000800003f */
[----:B------:R-:W-:-:S06]  /*61e0*/  UISETP.NE.AND UP0, UPT, UR7, 0x2, UPT ;  /* 0x000000020700788c */ /* 0x000fcc000bf05270 */
[----:B------:R-:W-:-:S13]  /*61f0*/  PLOP3.LUT P1, PT, PT, PT, UP0, 0x80, 0x0 ;  /* 0x000000000000781c */ /* 0x000fda0003f2f008 */
[----:B0-----:R-:W-:Y:S05]  /*6200*/  @P1 BRA `(.L_x_171) ;  /* 0x0000000000041947 */ /* 0x001fea0003800000 */
[----:B------:R-:W-:Y:S01]  /*6210*/  BPT.TRAP 0x1 ;  /* 0x000000040000795c */ /* 0x000fe20000300000 */
.L_x_171:
[----:B------:R-:W-:Y:S05]  /*6220*/  @P0 BRA `(.L_x_172) ;  /* 0x0000000000040947 */ /* 0x000fea0003800000 */
[----:B------:R-:W-:Y:S01]  /*6230*/  BPT.TRAP 0x1 ;  /* 0x000000040000795c */ /* 0x000fe20000300000 */
.L_x_172:
[C-C-:B-1----:R-:W-:Y:S01]  /*6240*/  IMAD R5, R4.reuse, 0x4000, R7.reuse ;  /* 0x0000400004057824 */ /* 0x142fe200078e0207 */
[----:B------:R-:W-:Y:S01]  /*6250*/  R2UR UR34, R11 ;  /* 0x000000000b2272ca */ /* 0x000fe200000e0000 */
[----:B------:R-:W-:Y:S01]  /*6260*/  IMAD R7, R4, 0x8000, R7 ;  /* 0x0000800004077824 */ /* 0x000fe200078e0207 */
[----:B------:R-:W-:Y:S01]  /*6270*/  R2UR UR33, R10 ;  /* 0x000000000a2172ca */ /* 0x000fe200000e0000 */
[----:B------:R-:W-:Y:S01]  /*6280*/  VIADD R12, R12, 0xffffffff ;  /* 0xffffffff0c0c7836 */ /* 0x000fe20000000000 */
[----:B------:R-:W-:Y:S01]  /*6290*/  R2UR UR24, R5 ;  /* 0x00000000051872ca */ /* 0x000fe200000e0000 */
[----:B------:R-:W-:Y:S01]  /*62a0*/  UIADD3 UR14, UP0, UR30, 0xf0, URZ ;  /* 0x000000f01e0e7890 */ /* 0x000fe2000ff1e03f */
[----:B------:R-:W-:Y:S01]  /*62b0*/  R2UR UR8, R7 ;  /* 0x00000000070872ca */ /* 0x000fe200000e0000 */
[----:B------:R-:W-:Y:S01]  /*62c0*/  UIADD3 UR42, UP1, UR30, 0x1f0, URZ ;  /* 0x000001f01e2a7890 */ /* 0x000fe2000ff3e03f */
[----:B------:R-:W-:Y:S01]  /*62d0*/  R2UR UR36, R2 ;  /* 0x00000000022472ca */ /* 0x000fe200000e0000 */
[----:B------:R-:W-:Y:S01]  /*62e0*/  UIADD3.X UR15, URZ, UR31, URZ, UP0, !UPT ;  /* 0x0000001f3f0f7290 */ /* 0x000fe200087fe43f */
[----:B------:R-:W-:Y:S01]  /*62f0*/  R2UR UR35, R19 ;  /* 0x00000000132372ca */ /* 0x000fe200000e0000 */
[----:B------:R-:W-:Y:S01]  /*6300*/  UIADD3.X UR43, URZ, UR31, URZ, UP1, !UPT ;  /* 0x0000001f3f2b7290 */ /* 0x000fe20008ffe43f */
[----:B------:R-:W-:Y:S01]  /*6310*/  R2UR UR19, R18 ;  /* 0x00000000121372ca */ /* 0x000fe200000e0000 */
[----:B------:R-:W-:Y:S01]  /*6320*/  UIADD3 UR26, UR34, 0x80, URZ ;  /* 0x00000080221a7890 */ /* 0x000fe2000fffe03f */
[----:B------:R-:W-:Y:S01]  /*6330*/  ISETP.GT.AND P2, PT, R12, 0x1, PT ;  /* 0x000000010c00780c */ /* 0x000fe20003f44270 */
[----:B------:R-:W-:Y:S01]  /*6340*/  VIADD R4, R4, 0x1 ;  /* 0x0000000104047836 */ /* 0x000fe20000000000 */
[----:B------:R-:W-:Y:S01]  /*6350*/  UMOV UR22, 0x0 ;  /* 0x0000000000167882 */ /* 0x000fe20000000000 */
[----:B------:R-:W-:Y:S01]  /*6360*/  UIADD3 UR32, UR24, 0x180, URZ ;  /* 0x0000018018207890 */ /* 0x000fe2000fffe03f */
[----:B------:R-:W-:Y:S01]  /*6370*/  VIADD R11, R11, 0x100 ;  /* 0x000001000b0b7836 */ /* 0x000fe20000000000 */
[----:B------:R-:W-:Y:S01]  /*6380*/  UIADD3 UR24, UR24, 0x2180, URZ ;  /* 0x0000218018187890 */ /* 0x000fe2000fffe03f */
[----:B------:R-:W-:Y:S01]  /*6390*/  ISETP.NE.AND P1, PT, R4, 0x4, PT ;  /* 0x000000040400780c */ /* 0x000fe20003f25270 */
[----:B------:R-:W-:-:S02]  /*63a0*/  UIADD3 UR16, UR8, 0x10180, URZ ;  /* 0x0001018008107890 */ /* 0x000fc4000fffe03f */
[----:B------:R-:W-:Y:S01]  /*63b0*/  UIADD3 UR8, UR8, 0x14180, URZ ;  /* 0x0001418008087890 */ /* 0x000fe2000fffe03f */
[----:B------:R-:W-:Y:S01]  /*63c0*/  SEL R6, RZ, 0x1, P1 ;  /* 0x00000001ff067807 */ /* 0x000fe20000800000 */
[----:B------:R-:W-:Y:S01]  /*63d0*/  UMOV UR23, 0x10000000 ;  /* 0x1000000000177882 */ /* 0x000fe20000000000 */
[----:B------:R-:W-:Y:S01]  /*63e0*/  UMOV UR25, UR33 ;  /* 0x0000002100197c82 */ /* 0x000fe20008000000 */
[----:B------:R-:W-:Y:S01]  /*63f0*/  UMOV UR28, UR36 ;  /* 0x00000024001c7c82 */ /* 0x000fe20008000000 */
[----:B------:R-:W-:Y:S01]  /*6400*/  UMOV UR27, UR35 ;  /* 0x00000023001b7c82 */ /* 0x000fe20008000000 */
[----:B------:R-:W-:Y:S01]  /*6410*/  UMOV UR17, UR33 ;  /* 0x0000002100117c82 */ /* 0x000fe20008000000 */
[----:B------:R-:W-:Y:S01]  /*6420*/  UMOV UR18, UR34 ;  /* 0x0000002200127c82 */ /* 0x000fe20008000000 */
[----:B------:R-:W-:Y:S01]  /*6430*/  UMOV UR20, UR36 ;  /* 0x0000002400147c82 */ /* 0x000fe20008000000 */
[----:B------:R0:W-:Y:S01]  /*6440*/  UTMALDG.3D [UR32], [UR14], desc[UR22] ;  /* 0x000016200e0075b4 */ /* 0x0001e20008011000 */
[----:B------:R-:W-:Y:S01]  /*6450*/  UMOV UR9, UR33 ;  /* 0x0000002100097c82 */ /* 0x000fe20008000000 */
[----:B------:R-:W-:Y:S01]  /*6460*/  UMOV UR11, UR19 ;  /* 0x00000013000b7c82 */ /* 0x000fe20008000000 */
[----:B------:R-:W-:Y:S01]  /*6470*/  UMOV UR12, UR36 ;  /* 0x00000024000c7c82 */ /* 0x000fe20008000000 */
[----:B------:R-:W-:Y:S01]  /*6480*/  UMOV UR10, UR26 ;  /* 0x0000001a000a7c82 */ /* 0x000fe20008000000 */
[----:B------:R-:W-:-:S02]  /*6490*/  LOP3.LUT R3, R3, R6, RZ, 0x3c, !PT ;  /* 0x0000000603037212 */ /* 0x000fc400078e3cff */
[----:B------:R-:W-:Y:S01]  /*64a0*/  SEL R4, R4, RZ, P1 ;  /* 0x000000ff04047207 */ /* 0x000fe20000800000 */
[----:B------:R0:W-:Y:S01]  /*64b0*/  UTMALDG.3D [UR24], [UR14], desc[UR22] ;  /* 0x000016180e0075b4 */ /* 0x0001e20008011000 */
[----:B------:R0:W-:Y:S01]  /*64c0*/  UTMALDG.3D [UR16], [UR42], desc[UR22] ;  /* 0x000016102a0075b4 */ /* 0x0001e20008011000 */
[----:B------:R0:W-:Y:S02]  /*64d0*/  UTMALDG.3D [UR8], [UR42], desc[UR22] ;  /* 0x000016082a0075b4 */ /* 0x0001e40008011000 */
[----:B0-----:R-:W-:Y:S05]  /*64e0*/  @P2 BRA `(.L_x_173) ;  /* 0xfffffffc00142947 */ /* 0x001fea000383ffff */
.L_x_169:
[----:B------:R-:W-:Y:S05]  /*64f0*/  BSYNC B1 ;  /* 0x0000000000017941 */ /* 0x000fea0003800000 */
.L_x_168:
[----:B------:R-:W-:Y:S01]  /*6500*/  LOP3.LUT P4, RZ, R9, 0xff, RZ, 0xc0, !PT ;  /* 0x000000ff09ff7812 */ /* 0x000fe2000788c0ff */
[----:B------:R-:W-:Y:S01]  /*6510*/  VIADD R0, R0, UR37 ;  /* 0x0000002500007c36 */ /* 0x000fe20008000000 */
[----:B------:R-:W-:Y:S01]  /*6520*/  ULDC.64 UR8, c[0x0][0x650] ;  /* 0x0001940000087ab9 */ /* 0x000fe20000000a00 */
[----:B------:R-:W-:Y:S01]  /*6530*/  BSSY B1, `(.L_x_174) ;  /* 0x0000071000017945 */ /* 0x000fe20003800000 */
[----:B------:R-:W-:Y:S01]  /*6540*/  IMAD.MOV.U32 R19, RZ, RZ, -0x1 ;  /* 0xffffffffff137424 */ /* 0x000fe200078e00ff */
[----:B------:R-:W-:Y:S01]  /*6550*/  PRMT R9, RZ, 0x7610, R9 ;  /* 0x00007610ff097816 */ /* 0x000fe20000000009 */
[----:B------:R-:W-:Y:S01]  /*6560*/  IMAD.MOV.U32 R18, RZ, RZ, -0x1 ;  /* 0xffffffffff127424 */ /* 0x000fe200078e00ff */
[C---:B------:R-:W-:Y:S02]  /*6570*/  ISETP.GT.U32.AND P1, PT, R0.reuse, 0x3, PT ;  /* 0x000000030000780c */ /* 0x040fe40003f24070 */
[----:B------:R-:W-:Y:S02]  /*6580*/  SHF.R.U32.HI R2, RZ, 0x2, R0 ;  /* 0x00000002ff027819 */ /* 0x000fe40000011600 */
[----:B------:R-:W-:-:S02]  /*6590*/  LOP3.LUT R0, R0, 0x3, RZ, 0xc0, !PT ;  /* 0x0000000300007812 */ /* 0x000fc400078ec0ff */
[----:B------:R-:W0:Y:S01]  /*65a0*/  @P4 S2R R4, SR_CgaCtaId ;  /* 0x0000000000044919 */ /* 0x000e220000008800 */
[----:B------:R-:W-:Y:S02]  /*65b0*/  @P4 MOV R3, 0x400 ;  /* 0x0000040000034802 */ /* 0x000fe40000000f00 */
[----:B------:R-:W-:-:S04]  /*65c0*/  LOP3.LUT R2, R2, 0x1, RZ, 0xc0, !PT ;  /* 0x0000000102027812 */ /* 0x000fc800078ec0ff */
[----:B------:R-:W-:Y:S02]  /*65d0*/  ISETP.NE.U32.AND P2, PT, R2, 0x1, PT ;  /* 0x000000010200780c */ /* 0x000fe40003f45070 */
[----:B0-----:R-:W-:Y:S01]  /*65e0*/  @P4 LEA R3, R4, R3, 0x18 ;  /* 0x0000000304034211 */ /* 0x001fe200078ec0ff */
[----:B------:R-:W-:-:S03]  /*65f0*/  IMAD.U32 R4, RZ, RZ, UR37 ;  /* 0x00000025ff047e24 */ /* 0x000fc6000f8e00ff */
[----:B------:R0:W-:Y:S01]  /*6600*/  @P4 SYNCS.ARRIVE.TRANS64.A1T0 RZ, [R3+URZ+0x78], RZ ;  /* 0x000078ff03ff49a7 */ /* 0x0001e2000810003f */
[----:B------:R-:W-:Y:S02]  /*6610*/  IADD3 R16, P4, R16, UR50, RZ ;  /* 0x0000003210107c10 */ /* 0x000fe4000ff9e0ff */
[----:B------:R-:W-:Y:S02]  /*6620*/  ISETP.LT.U32.AND P1, PT, R4, 0x4, P1 ;  /* 0x000000040400780c */ /* 0x000fe40000f21070 */
[----:B------:R-:W-:Y:S02]  /*6630*/  IADD3.X R17, R17, UR39, RZ, P4, !PT ;  /* 0x0000002711117c10 */ /* 0x000fe4000a7fe4ff */
[----:B------:R-:W-:Y:S02]  /*6640*/  ISETP.GE.U32.AND P4, PT, R16, UR8, PT ;  /* 0x0000000810007c0c */ /* 0x000fe4000bf86070 */
[----:B0-----:R-:W-:Y:S02]  /*6650*/  SEL R3, RZ, 0x1, !P1 ;  /* 0x00000001ff037807 */ /* 0x001fe40004800000 */
[----:B------:R-:W-:-:S02]  /*6660*/  ISETP.GE.U32.AND.EX P1, PT, R17, UR9, PT, P4 ;  /* 0x0000000911007c0c */ /* 0x000fc4000bf26140 */
[----:B------:R-:W-:-:S04]  /*6670*/  ISETP.GT.U32.AND P2, PT, R4, 0x3, !P2 ;  /* 0x000000030400780c */ /* 0x000fc80005744070 */
[----:B------:R-:W-:-:S04]  /*6680*/  SEL R2, RZ, 0x1, !P2 ;  /* 0x00000001ff027807 */ /* 0x000fc80005000000 */
[--C-:B------:R-:W-:Y:S01]  /*6690*/  LOP3.LUT R8, R2, R8, R3.reuse, 0x96, !PT ;  /* 0x0000000802087212 */ /* 0x100fe200078e9603 */
[----:B------:R-:W-:Y:S01]  /*66a0*/  IMAD.MOV.U32 R2, RZ, RZ, -0x1 ;  /* 0xffffffffff027424 */ /* 0x000fe200078e00ff */
[----:B------:R-:W-:Y:S01]  /*66b0*/  PRMT R3, RZ, 0x7610, R3 ;  /* 0x00007610ff037816 */ /* 0x000fe20000000003 */
[----:B------:R-:W-:Y:S06]  /*66c0*/  @P1 BRA `(.L_x_175) ;  /* 0x00000004005c1947 */ /* 0x000fec0003800000 */
[----:B------:R-:W0:Y:S01]  /*66d0*/  S2UR UR7, SR_CTAID.X ;  /* 0x00000000000779c3 */ /* 0x000e220000002500 */
[----:B------:R-:W-:Y:S01]  /*66e0*/  ULDC.64 UR8, c[0x0][0x628] ;  /* 0x00018a0000087ab9 */ /* 0x000fe20000000a00 */
[----:B------:R-:W-:Y:S01]  /*66f0*/  ULDC UR10, c[0x0][0x150] ;  /* 0x00005400000a7ab9 */ /* 0x000fe20000000800 */
[----:B------:R-:W-:Y:S01]  /*6700*/  ISETP.NE.U32.AND P1, PT, RZ, UR8, PT ;  /* 0x00000008ff007c0c */ /* 0x000fe2000bf25070 */
[----:B------:R-:W-:Y:S01]  /*6710*/  ULDC UR11, c[0x0][0x630] ;  /* 0x00018c00000b7ab9 */ /* 0x000fe20000000800 */
[----:B------:R-:W-:Y:S01]  /*6720*/  ULDC UR14, c[0x0][0x154] ;  /* 0x00005500000e7ab9 */ /* 0x000fe20000000800 */
[----:B------:R-:W-:Y:S01]  /*6730*/  IMAD.MOV.U32 R2, RZ, RZ, R16 ;  /* 0x000000ffff027224 */ /* 0x000fe200078e0010 */
[----:B------:R-:W-:Y:S01]  /*6740*/  ISETP.NE.AND.EX P1, PT, RZ, UR9, PT, P1 ;  /* 0x00000009ff007c0c */ /* 0x000fe2000bf25310 */
[----:B------:R-:W1:Y:S01]  /*6750*/  S2UR UR12, SR_CTAID.Y ;  /* 0x00000000000c79c3 */ /* 0x000e620000002600 */
[----:B0-----:R-:W-:-:S05]  /*6760*/  I2FP.F32.U32 R3, UR7 ;  /* 0x0000000700037c45 */ /* 0x001fca0008201000 */
[----:B------:R-:W-:Y:S01]  /*6770*/  FMUL R12, R3, UR10 ;  /* 0x0000000a030c7c20 */ /* 0x000fe20008400000 */
[----:B------:R-:W-:-:S05]  /*6780*/  IMAD.MOV.U32 R3, RZ, RZ, R17 ;  /* 0x000000ffff037224 */ /* 0x000fca00078e0011 */
[----:B------:R-:W-:Y:S05]  /*6790*/  @!P1 BRA `(.L_x_176) ;  /* 0x0000000000289947 */ /* 0x000fea0003800000 */
[----:B------:R-:W-:Y:S02]  /*67a0*/  ULDC UR10, c[0x0][0x634] ;  /* 0x00018d00000a7ab9 */ /* 0x000fe40000000800 */
[----:B------:R-:W-:-:S05]  /*67b0*/  IADD3 R7, P1, R16, UR10, RZ ;  /* 0x0000000a10077c10 */ /* 0x000fca000ff3e0ff */
[----:B------:R-:W-:-:S04]  /*67c0*/  IMAD.X R11, RZ, RZ, R17, P1 ;  /* 0x000000ffff0b7224 */ /* 0x000fc800008e0611 */
[----:B------:R-:W-:-:S04]  /*67d0*/  IMAD.WIDE.U32 R4, R11, UR8, RZ ;  /* 0x000000080b047c25 */ /* 0x000fc8000f8e00ff */
[----:B------:R-:W-:-:S04]  /*67e0*/  IMAD.WIDE.U32 R4, P1, R7, UR9, R4 ;  /* 0x0000000907047c25 */ /* 0x000fc8000f820004 */
[----:B------:R-:W-:-:S04]  /*67f0*/  IMAD.WIDE.U32 R6, R7, UR8, RZ ;  /* 0x0000000807067c25 */ /* 0x000fc8000f8e00ff */
[----:B------:R-:W-:Y:S01]  /*6800*/  IMAD.X R3, RZ, RZ, RZ, P1 ;  /* 0x000000ffff037224 */ /* 0x000fe200008e06ff */
[----:B------:R-:W-:Y:S01]  /*6810*/  IADD3 RZ, P1, R7, R4, RZ ;  /* 0x0000000407ff7210 */ /* 0x000fe20007f3e0ff */
[----:B------:R-:W-:-:S04]  /*6820*/  IMAD.MOV.U32 R2, RZ, RZ, R5 ;  /* 0x000000ffff027224 */ /* 0x000fc800078e0005 */
[----:B------:R-:W-:-:S08]  /*6830*/  IMAD.WIDE.U32.X R2, R11, UR9, R2, P1 ;  /* 0x000000090b027c25 */ /* 0x000fd000088e0402 */
.L_x_176:
[--C-:B------:R-:W-:Y:S01]  /*6840*/  SHF.R.U64 R10, R2, UR11, R3.reuse ;  /* 0x0000000b020a7c19 */ /* 0x100fe20008001203 */
[----:B------:R-:W0:Y:S01]  /*6850*/  F2I.U32.TRUNC.NTZ R12, R12 ;  /* 0x0000000c000c7305 */ /* 0x000e22000020f000 */
[----:B------:R-:W-:Y:S01]  /*6860*/  SHF.R.U32.HI R2, RZ, UR11, R3 ;  /* 0x0000000bff027c19 */ /* 0x000fe20008011603 */
[----:B------:R-:W-:Y:S01]  /*6870*/  ULDC.64 UR8, c[0x0][0x620] ;  /* 0x0001880000087ab9 */ /* 0x000fe20000000a00 */
[----:B------:R-:W-:Y:S01]  /*6880*/  IADD3 R5, P1, RZ, -R10, RZ ;  /* 0x8000000aff057210 */ /* 0x000fe20007f3e0ff */
[----:B------:R-:W2:Y:S01]  /*6890*/  LDC R14, c[0x0][0x610] ;  /* 0x00018400ff0e7b82 */ /* 0x000ea20000000800 */
[----:B-1----:R-:W-:Y:S01]  /*68a0*/  I2FP.F32.U32 R4, UR12 ;  /* 0x0000000c00047c45 */ /* 0x002fe20008201000 */
[----:B------:R-:W-:Y:S01]  /*68b0*/  ULDC UR11, c[0x0][0x658] ;  /* 0x00019600000b7ab9 */ /* 0x000fe20000000800 */
[----:B------:R-:W-:Y:S01]  /*68c0*/  ULDC UR16, c[0x0][0x648] ;  /* 0x0001920000107ab9 */ /* 0x000fe20000000800 */
[----:B------:R-:W-:Y:S02]  /*68d0*/  IMAD.X R2, RZ, RZ, ~R2, P1 ;  /* 0x000000ffff027224 */ /* 0x000fe400008e0e02 */
[----:B------:R-:W-:Y:S01]  /*68e0*/  FMUL R6, R4, UR14 ;  /* 0x0000000e04067c20 */ /* 0x000fe20008400000 */
[----:B------:R-:W-:Y:S01]  /*68f0*/  ULDC.64 UR14, c[0x0][0x640] ;  /* 0x00019000000e7ab9 */ /* 0x000fe20000000a00 */
[----:B------:R-:W-:Y:S01]  /*6900*/  IMAD R4, R2, UR8, RZ ;  /* 0x0000000802047c24 */ /* 0x000fe2000f8e02ff */
[----:B------:R-:W-:Y:S01]  /*6910*/  ISETP.NE.U32.AND P1, PT, RZ, UR14, PT ;  /* 0x0000000eff007c0c */ /* 0x000fe2000bf25070 */
[C---:B------:R-:W-:Y:S01]  /*6920*/  IMAD.WIDE.U32 R2, R5.reuse, UR8, R16 ;  /* 0x0000000805027c25 */ /* 0x040fe2000f8e0010 */
[----:B0-----:R-:W-:Y:S01]  /*6930*/  R2UR UR8, R12 ;  /* 0x000000000c0872ca */ /* 0x001fe200000e0000 */
[----:B------:R-:W0:Y:S01]  /*6940*/  F2I.U32.TRUNC.NTZ R6, R6 ;  /* 0x0000000600067305 */ /* 0x000e22000020f000 */
[----:B------:R-:W-:Y:S01]  /*6950*/  ISETP.NE.AND.EX P1, PT, RZ, UR15, PT, P1 ;  /* 0x0000000fff007c0c */ /* 0x000fe2000bf25310 */
[----:B------:R-:W-:Y:S01]  /*6960*/  IMAD R5, R5, UR9, R4 ;  /* 0x0000000905057c24 */ /* 0x000fe2000f8e0204 */
[----:B------:R-:W-:-:S03]  /*6970*/  ULDC UR9, c[0x0][0x618] ;  /* 0x0001860000097ab9 */ /* 0x000fc60000000800 */
[----:B------:R-:W-:-:S05]  /*6980*/  IMAD.IADD R3, R3, 0x1, R5 ;  /* 0x0000000103037824 */ /* 0x000fca00078e0205 */
[--C-:B------:R-:W-:Y:S02]  /*6990*/  SHF.R.U64 R12, R2, UR9, R3.reuse ;  /* 0x00000009020c7c19 */ /* 0x100fe40008001203 */
[----:B------:R-:W-:Y:S01]  /*69a0*/  SHF.R.U32.HI R3, RZ, UR9, R3 ;  /* 0x00000009ff037c19 */ /* 0x000fe20008011603 */
[----:B------:R-:W-:Y:S01]  /*69b0*/  ULDC UR9, c[0x0][0x608] ;  /* 0x0001820000097ab9 */ /* 0x000fe20000000800 */
[----:B0-----:R-:W-:Y:S02]  /*69c0*/  R2UR UR10, R6 ;  /* 0x00000000060a72ca */ /* 0x001fe400000e0000 */
[--C-:B------:R-:W-:Y:S02]  /*69d0*/  SHF.R.U64 R13, R12, UR9, R3.reuse ;  /* 0x000000090c0d7c19 */ /* 0x100fe40008001203 */
[----:B------:R-:W-:Y:S01]  /*69e0*/  SHF.R.U32.HI R2, RZ, UR9, R3 ;  /* 0x00000009ff027c19 */ /* 0x000fe20008011603 */
[----:B------:R-:W-:-:S03]  /*69f0*/  UIADD3 UR9, -UR8, URZ, URZ ;  /* 0x0000003f08097290 */ /* 0x000fc6000fffe13f */
[--C-:B------:R-:W-:Y:S01]  /*6a00*/  SHF.R.U64 R15, R13, UR11, R2.reuse ;  /* 0x0000000b0d0f7c19 */ /* 0x100fe20008001202 */
[----:B------:R-:W-:Y:S01]  /*6a10*/  ULDC UR8, c[0x0][0x144] ;  /* 0x0000510000087ab9 */ /* 0x000fe20000000800 */
[----:B------:R-:W-:-:S03]  /*6a20*/  SHF.R.U32.HI R3, RZ, UR11, R2 ;  /* 0x0000000bff037c19 */ /* 0x000fc60008011602 */
[----:B------:R-:W-:Y:S01]  /*6a30*/  IMAD.MOV.U32 R2, RZ, RZ, R15 ;  /* 0x000000ffff027224 */ /* 0x000fe200078e000f */
[----:B------:R-:W-:Y:S06]  /*6a40*/  @!P1 BRA `(.L_x_177) ;  /* 0x0000000000289947 */ /* 0x000fec0003800000 */
        /* <DEDUP_REMOVED lines=10> */
.L_x_177:
[----:B------:R-:W-:Y:S01]  /*6af0*/  UISETP.NE.AND UP0, UPT, UR38, URZ, UPT ;  /* 0x0000003f2600728c */ /* 0x000fe2000bf05270 */
[----:B------:R-:W-:Y:S01]  /*6b00*/  SHF.R.U64 R3, R2, UR16, R3 ;  /* 0x0000001002037c19 */ /* 0x000fe20008001203 */
[----:B------:R-:W-:Y:S01]  /*6b10*/  UIADD3 UR10, -UR10, URZ, URZ ;  /* 0x0000003f0a0a7290 */ /* 0x000fe2000fffe13f */
[----:B------:R-:W-:Y:S01]  /*6b20*/  LOP3.LUT R2, R13, UR6, RZ, 0xc0, !PT ;  /* 0x000000060d027c12 */ /* 0x000fe2000f8ec0ff */
[----:B------:R-:W-:Y:S02]  /*6b30*/  UIMAD UR7, UR8, UR9, UR7 ;  /* 0x00000009080772a4 */ /* 0x000fe4000f8e0207 */
[----:B------:R-:W-:Y:S01]  /*6b40*/  IMAD.MOV R4, RZ, RZ, -R3 ;  /* 0x000000ffff047224 */ /* 0x000fe200078e0a03 */
[----:B------:R-:W-:Y:S01]  /*6b50*/  ULDC UR8, c[0x0][0x148] ;  /* 0x0000520000087ab9 */ /* 0x000fe20000000800 */
[----:B------:R-:W-:Y:S01]  /*6b60*/  IMAD R19, R3, UR5, R2 ;  /* 0x0000000503137c24 */ /* 0x000fe2000f8e0202 */
[----:B------:R-:W-:Y:S02]  /*6b70*/  LOP3.LUT R3, R12, UR4, RZ, 0xc0, !PT ;  /* 0x000000040c037c12 */ /* 0x000fe4000f8ec0ff */
[----:B------:R-:W-:Y:S01]  /*6b80*/  @UP0 UIMAD UR7, UR8, UR10, UR12 ;  /* 0x0000000a080702a4 */ /* 0x000fe2000f8e020c */
[----:B------:R-:W-:-:S02]  /*6b90*/  PLOP3.LUT P1, PT, PT, PT, UP0, 0x80, 0x0 ;  /* 0x000000000000781c */ /* 0x000fc40003f2f008 */
[----:B------:R-:W-:Y:S02]  /*6ba0*/  ULDC UR8, c[0x0][0x638] ;  /* 0x00018e0000087ab9 */ /* 0x000fe40000000800 */
[----:B------:R-:W-:Y:S02]  /*6bb0*/  IMAD R2, R4, UR8, R15 ;  /* 0x0000000804027c24 */ /* 0x000fe4000f8e020f */
[----:B--2---:R-:W-:Y:S01]  /*6bc0*/  IMAD R19, R19, R14, UR7 ;  /* 0x0000000713137e24 */ /* 0x004fe2000f8e020e */
[----:B------:R-:W-:Y:S01]  /*6bd0*/  ULDC UR7, c[0x0][0x600] ;  /* 0x0001800000077ab9 */ /* 0x000fe20000000800 */
[----:B------:R-:W-:Y:S02]  /*6be0*/  IMAD.MOV.U32 R4, RZ, RZ, 0x1 ;  /* 0x00000001ff047424 */ /* 0x000fe400078e00ff */
[----:B------:R-:W-:-:S03]  /*6bf0*/  IMAD R2, R2, UR7, R3 ;  /* 0x0000000702027c24 */ /* 0x000fc6000f8e0203 */
[----:B------:R-:W-:Y:S02]  /*6c00*/  PRMT R3, R4, 0x7610, R3 ;  /* 0x0000761004037816 */ /* 0x000fe40000000003 */
[----:B------:R-:W-:Y:S02]  /*6c10*/  SEL R18, R2, R19, !P1 ;  /* 0x0000001302127207 */ /* 0x000fe40004800000 */
[----:B------:R-:W-:Y:S01]  /*6c20*/  SEL R19, R19, R2, !P1 ;  /* 0x0000000213137207 */ /* 0x000fe20004800000 */
[----:B------:R-:W-:-:S07]  /*6c30*/  IMAD.MOV.U32 R2, RZ, RZ, R10 ;  /* 0x000000ffff027224 */ /* 0x000fce00078e000a */
.L_x_175:
[----:B------:R-:W-:Y:S05]  /*6c40*/  BSYNC B1 ;  /* 0x0000000000017941 */ /* 0x000fea0003800000 */
.L_x_174:
[----:B------:R-:W-:-:S13]  /*6c50*/  LOP3.LUT P1, RZ, R3, 0xff, RZ, 0xc0, !PT ;  /* 0x000000ff03ff7812 */ /* 0x000fda000782c0ff */
[----:B------:R-:W-:Y:S05]  /*6c60*/  @P1 BRA `(.L_x_178) ;  /* 0xfffffff400001947 */ /* 0x000fea000383ffff */
[----:B------:R-:W-:Y:S05]  /*6c70*/  BSYNC B0 ;  /* 0x0000000000007941 */ /* 0x000fea0003800000 */
.L_x_166:
[----:B------:R-:W-:-:S03]  /*6c80*/  UMOV UR7, 0xffffffff ;  /* 0xffffffff00077882 */ /* 0x000fc60000000000 */
[----:B------:R-:W-:Y:S05]  /*6c90*/  BRA.DIV UR7, `(.L_x_179) ;  /* 0x0000000607447947 */ /* 0x000fea000b800000 */
[----:B------:R-:W-:-:S13]  /*6ca0*/  ELECT P6, URZ, PT ;  /* 0x00000000003f782f */ /* 0x000fda00038c0000 */
.L_x_195:
[----:B------:R-:W-:Y:S04]  /*6cb0*/  BSSY B0, `(.L_x_180) ;  /* 0x000002c000007945 */ /* 0x000fe80003800000 */
[----:B------:R-:W-:Y:S05]  /*6cc0*/  @!P6 BRA `(.L_x_181) ;  /* 0x0000000000a8e947 */ /* 0x000fea0003800000 */
[----:B------:R-:W-:-:S04]  /*6cd0*/  ULOP3.LUT UR7, UR40, 0x2, URZ, 0xfc, !UPT ;  /* 0x0000000228077892 */ /* 0x000fc8000f8efc3f */
[----:B------:R-:W-:-:S06]  /*6ce0*/  UISETP.NE.AND UP0, UPT, UR7, 0x3, UPT ;  /* 0x000000030700788c */ /* 0x000fcc000bf05270 */
[----:B------:R-:W-:-:S13]  /*6cf0*/  PLOP3.LUT P0, PT, PT, PT, UP0, 0x80, 0x0 ;  /* 0x000000000000781c */ /* 0x000fda0003f0f008 */
[----:B------:R-:W-:Y:S05]  /*6d00*/  @!P0 BRA `(.L_x_182) ;  /* 0x0000000000048947 */ /* 0x000fea0003800000 */
[----:B------:R-:W-:Y:S01]  /*6d10*/  BPT.TRAP 0x1 ;  /* 0x000000040000795c */ /* 0x000fe20000300000 */
.L_x_182:
[----:B------:R-:W0:Y:S01]  /*6d20*/  S2R R3, SR_CgaCtaId ;  /* 0x0000000000037919 */ /* 0x000e220000008800 */
[----:B------:R-:W-:-:S04]  /*6d30*/  MOV R2, 0x400 ;  /* 0x0000040000027802 */ /* 0x000fc80000000f00 */
[----:B0-----:R-:W-:Y:S02]  /*6d40*/  LEA R3, R3, R2, 0x18 ;  /* 0x0000000203037211 */ /* 0x001fe400078ec0ff */
[----:B------:R-:W-:-:S03]  /*6d50*/  SHF.L.U32 R2, R8, 0x1f, RZ ;  /* 0x0000001f08027819 */ /* 0x000fc600000006ff */
[----:B------:R-:W-:-:S04]  /*6d60*/  VIADD R3, R3, 0x20 ;  /* 0x0000002003037836 */ /* 0x000fc80000000000 */
[C---:B------:R-:W-:Y:S02]  /*6d70*/  IMAD R7, R0.reuse, 0x8, R3 ;  /* 0x0000000800077824 */ /* 0x040fe400078e0203 */
[----:B------:R-:W-:Y:S02]  /*6d80*/  VIADD R0, R0, 0x1 ;  /* 0x0000000100007836 */ /* 0x000fe40000000000 */
[----:B------:R-:W0:Y:S03]  /*6d90*/  SYNCS.PHASECHK.TRANS64.TRYWAIT P0, [R7+URZ], R2 ;  /* 0x00000002070075a7 */ /* 0x000e26000800017f */
[----:B------:R-:W-:-:S04]  /*6da0*/  ISETP.NE.AND P1, PT, R0, 0x4, PT ;  /* 0x000000040000780c */ /* 0x000fc80003f25270 */
[----:B------:R-:W-:Y:S02]  /*6db0*/  SEL R5, RZ, 0x1, P1 ;  /* 0x00000001ff057807 */ /* 0x000fe40000800000 */
[----:B------:R-:W-:Y:S02]  /*6dc0*/  SEL R0, R0, RZ, P1 ;  /* 0x000000ff00007207 */ /* 0x000fe40000800000 */
[----:B------:R-:W-:-:S03]  /*6dd0*/  LOP3.LUT R5, R8, R5, RZ, 0x3c, !PT ;  /* 0x0000000508057212 */ /* 0x000fc600078e3cff */
[----:B------:R-:W-:Y:S01]  /*6de0*/  IMAD R9, R0, 0x8, R3 ;  /* 0x0000000800097824 */ /* 0x000fe200078e0203 */
[----:B------:R-:W-:Y:S01]  /*6df0*/  SHF.L.U32 R4, R5, 0x1f, RZ ;  /* 0x0000001f05047819 */ /* 0x000fe200000006ff */
[----:B0-----:R-:W-:Y:S06]  /*6e00*/  @!P0 BRA `(.L_x_183) ;  /* 0x0000000400088947 */ /* 0x001fec0003800000 */
.L_x_196:
[----:B------:R-:W1:Y:S01]  /*6e10*/  SYNCS.PHASECHK.TRANS64.TRYWAIT P0, [R9+URZ], R4 ;  /* 0x00000004090075a7 */ /* 0x000e62000800017f */
[----:B------:R-:W-:-:S05]  /*6e20*/  VIADD R0, R0, 0x1 ;  /* 0x0000000100007836 */ /* 0x000fca0000000000 */
[----:B------:R-:W-:-:S04]  /*6e30*/  ISETP.NE.AND P1, PT, R0, 0x4, PT ;  /* 0x000000040000780c */ /* 0x000fc80003f25270 */
[----:B0-----:R-:W-:Y:S02]  /*6e40*/  SEL R2, RZ, 0x1, P1 ;  /* 0x00000001ff027807 */ /* 0x001fe40000800000 */
[----:B------:R-:W-:Y:S02]  /*6e50*/  SEL R0, R0, RZ, P1 ;  /* 0x000000ff00007207 */ /* 0x000fe40000800000 */
[----:B------:R-:W-:-:S03]  /*6e60*/  LOP3.LUT R7, R5, R2, RZ, 0x3c, !PT ;  /* 0x0000000205077212 */ /* 0x000fc600078e3cff */
[----:B------:R-:W-:Y:S01]  /*6e70*/  IMAD R6, R0, 0x8, R3 ;  /* 0x0000000800067824 */ /* 0x000fe200078e0203 */
[----:B------:R-:W-:Y:S01]  /*6e80*/  SHF.L.U32 R5, R7, 0x1f, RZ ;  /* 0x0000001f07057819 */ /* 0x000fe200000006ff */
[----:B-1----:R-:W-:Y:S06]  /*6e90*/  @!P0 BRA `(.L_x_184) ;  /* 0x0000000000f88947 */ /* 0x002fec0003800000 */
.L_x_197:
[----:B------:R-:W1:Y:S01]  /*6ea0*/  SYNCS.PHASECHK.TRANS64.TRYWAIT P0, [R6+URZ], R5 ;  /* 0x00000005060075a7 */ /* 0x000e62000800017f */
[----:B------:R-:W-:-:S05]  /*6eb0*/  VIADD R0, R0, 0x1 ;  /* 0x0000000100007836 */ /* 0x000fca0000000000 */
[----:B------:R-:W-:-:S04]  /*6ec0*/  ISETP.NE.AND P1, PT, R0, 0x4, PT ;  /* 0x000000040000780c */ /* 0x000fc80003f25270 */
[----:B------:R-:W-:Y:S02]  /*6ed0*/  SEL R2, RZ, 0x1, P1 ;  /* 0x00000001ff027807 */ /* 0x000fe40000800000 */
[----:B------:R-:W-:Y:S02]  /*6ee0*/  SEL R0, R0, RZ, P1 ;  /* 0x000000ff00007207 */ /* 0x000fe40000800000 */
[----:B------:R-:W-:Y:S01]  /*6ef0*/  LOP3.LUT R2, R7, R2, RZ, 0x3c, !PT ;  /* 0x0000000207027212 */ /* 0x000fe200078e3cff */
[----:B-1----:R-:W-:Y:S06]  /*6f00*/  @!P0 BRA `(.L_x_185) ;  /* 0x0000000000f08947 */ /* 0x002fec0003800000 */
.L_x_198:
[----:B------:R-:W-:Y:S01]  /*6f10*/  IMAD R3, R0, 0x8, R3 ;  /* 0x0000000800037824 */ /* 0x000fe200078e0203 */
[----:B------:R-:W-:-:S07]  /*6f20*/  SHF.L.U32 R0, R2, 0x1f, RZ ;  /* 0x0000001f02007819 */ /* 0x000fce00000006ff */
.L_x_186:
[----:B--2---:R2:W3:Y:S02]  /*6f30*/  SYNCS.PHASECHK.TRANS64.TRYWAIT P0, [R3+URZ], R0 ;  /* 0x00000000030075a7 */ /* 0x0044e4000800017f */
[----:B---3--:R-:W-:Y:S05]  /*6f40*/  @!P0 NANOSLEEP.SYNCS 0x989680 ;  /* 0x009896800000895d */ /* 0x008fea0003900000 */
[----:B------:R-:W3:Y:S02]  /*6f50*/  @!P0 SYNCS.PHASECHK.TRANS64 P0, [R3+URZ], R0 ;  /* 0x00000000030085a7 */ /* 0x000ee4000800007f */
[----:B---3--:R-:W-:Y:S05]  /*6f60*/  @!P0 BRA `(.L_x_186) ;  /* 0xfffffffc00f08947 */ /* 0x008fea000383ffff */
.L_x_181:
[----:B------:R-:W-:Y:S05]  /*6f70*/  BSYNC B0 ;  /* 0x0000000000007941 */ /* 0x000fea0003800000 */
.L_x_180:
[----:B------:R-:W-:Y:S05]  /*6f80*/  EXIT ;  /* 0x000000000000794d */ /* 0x000fea0003800000 */
.L_x_14:
[----:B0-----:R0:W1:Y:S02]  /*6f90*/  SYNCS.PHASECHK.TRANS64.TRYWAIT P0, [R93+URZ+-0x8], R0 ;  /* 0xfffff8005d0075a7 */ /* 0x001064000800017f */
[----:B-1----:R-:W-:Y:S05]  /*6fa0*/  @!P0 NANOSLEEP.SYNCS 0x989680 ;  /* 0x009896800000895d */ /* 0x002fea0003900000 */
[----:B------:R-:W1:Y:S02]  /*6fb0*/  @!P0 SYNCS.PHASECHK.TRANS64 P0, [R93+URZ+-0x8], R0 ;  /* 0xfffff8005d0085a7 */ /* 0x000e64000800007f */
[----:B-1----:R-:W-:Y:S05]  /*6fc0*/  @!P0 BRA `(.L_x_14) ;  /* 0xfffffffc00f08947 */ /* 0x002fea000383ffff */
[----:B------:R-:W-:Y:S05]  /*6fd0*/  BRA `(.L_x_187) ;  /* 0xffffffa4008c7947 */ /* 0x000fea000383ffff */
.L_x_19:
[----:B-1----:R1:W2:Y:S02]  /*6fe0*/  SYNCS.PHASECHK.TRANS64.TRYWAIT P1, [R3+URZ], R0 ;  /* 0x00000000030075a7 */ /* 0x0022a4000802017f */
[----:B--2---:R-:W-:Y:S05]  /*6ff0*/  @!P1 NANOSLEEP.SYNCS 0x989680 ;  /* 0x009896800000995d */ /* 0x004fea0003900000 */
[----:B------:R-:W2:Y:S02]  /*7000*/  @!P1 SYNCS.PHASECHK.TRANS64 P1, [R3+URZ], R0 ;  /* 0x00000000030095a7 */ /* 0x000ea4000802007f */
[----:B--2---:R-:W-:Y:S05]  /*7010*/  @!P1 BRA `(.L_x_19) ;  /* 0xfffffffc00f09947 */ /* 0x004fea000383ffff */
[----:B------:R-:W-:Y:S05]  /*7020*/  BRA `(.L_x_18) ;  /* 0xffffffa800087947 */ /* 0x000fea000383ffff */
.L_x_24:
[----:B-1----:R-:W-:-:S04]  /*7030*/  IMAD.U32 R4, RZ, RZ, UR4 ;  /* 0x00000004ff047e24 */ /* 0x002fc8000f8e00ff */
[----:B------:R1:W2:Y:S03]  /*7040*/  SYNCS.PHASECHK.TRANS64.TRYWAIT P1, [R4+URZ], R3 ;  /* 0x00000003040075a7 */ /* 0x0002a6000802017f */
[----:B--2---:R-:W-:Y:S05]  /*7050*/  @!P1 NANOSLEEP.SYNCS 0x989680 ;  /* 0x009896800000995d */ /* 0x004fea0003900000 */
[----:B------:R-:W2:Y:S02]  /*7060*/  @!P1 SYNCS.PHASECHK.TRANS64 P1, [R4+URZ], R3 ;  /* 0x00000003040095a7 */ /* 0x000ea4000802007f */
[----:B--2---:R-:W-:Y:S05]  /*7070*/  @!P1 BRA `(.L_x_24) ;  /* 0xfffffffc00ec9947 */ /* 0x004fea000383ffff */
[----:B------:R-:W-:Y:S05]  /*7080*/  BRA `(.L_x_23) ;  /* 0xffffffac00487947 */ /* 0x000fea000383ffff */
.L_x_30:
[----:B0-----:R0:W1:Y:S02]  /*7090*/  SYNCS.PHASECHK.TRANS64.TRYWAIT P0, [R93+URZ+0x8], R4 ;  /* 0x000008045d0075a7 */ /* 0x001064000800017f */
[----:B-1----:R-:W-:Y:S05]  /*70a0*/  @!P0 NANOSLEEP.SYNCS 0x989680 ;  /* 0x009896800000895d */ /* 0x002fea0003900000 */
[----:B------:R-:W1:Y:S02]  /*70b0*/  @!P0 SYNCS.PHASECHK.TRANS64 P0, [R93+URZ+0x8], R4 ;  /* 0x000008045d0085a7 */ /* 0x000e64000800007f */
[----:B-1----:R-:W-:Y:S05]  /*70c0*/  @!P0 BRA `(.L_x_30) ;  /* 0xfffffffc00f08947 */ /* 0x002fea000383ffff */
[----:B------:R-:W-:Y:S05]  /*70d0*/  BRA `(.L_x_188) ;  /* 0xffffffb000c07947 */ /* 0x000fea000383ffff */
.L_x_167:
[----:B------:R-:W-:Y:S01]  /*70e0*/  BSSY B1, `(.L_x_189) ;  /* 0x0000006000017945 */ /* 0x000fe20003800000 */
[----:B------:R-:W-:-:S07]  /*70f0*/  IMAD.MOV.U32 R15, RZ, RZ, -0x1 ;  /* 0xffffffffff0f7424 */ /* 0x000fce00078e00ff */
[----:B------:R-:W-:Y:S05]  /*7100*/  WARPSYNC.COLLECTIVE R15, `(.L_x_190) ;  /* 0x000000000f0c7348 */ /* 0x000fea0003c00000 */
[----:B------:R-:W-:Y:S02]  /*7110*/  ELECT P6, UR62, PT ;  /* 0x00000000003e782f */ /* 0x000fe400038c0000 */
[----:B------:R-:W-:Y:S01]  /*7120*/  MOV R14, UR62 ;  /* 0x0000003e000e7c02 */ /* 0x000fe20008000f00 */
[----:B------:R-:W-:Y:S10]  /*7130*/  ENDCOLLECTIVE ;  /* 0x000000000000791b */ /* 0x000ff40003800000 */
.L_x_190:
[----:B------:R-:W-:Y:S05]  /*7140*/  BSYNC B1 ;  /* 0x0000000000017941 */ /* 0x000fea0003800000 */
.L_x_189:
[----:B------:R-:W-:Y:S05]  /*7150*/  BRA `(.L_x_191) ;  /* 0xffffffec00d07947 */ /* 0x000fea000383ffff */
.L_x_170:
[----:B-1----:R1:W2:Y:S02]  /*7160*/  SYNCS.PHASECHK.TRANS64.TRYWAIT P1, [R10+URZ+0x20], R5 ;  /* 0x000020050a0075a7 */ /* 0x0022a4000802017f */
[----:B--2---:R-:W-:Y:S05]  /*7170*/  @!P1 NANOSLEEP.SYNCS 0x989680 ;  /* 0x009896800000995d */ /* 0x004fea0003900000 */
[----:B------:R-:W2:Y:S02]  /*7180*/  @!P1 SYNCS.PHASECHK.TRANS64 P1, [R10+URZ+0x20], R5 ;  /* 0x000020050a0095a7 */ /* 0x000ea4000802007f */
[----:B--2---:R-:W-:Y:S05]  /*7190*/  @!P1 BRA `(.L_x_170) ;  /* 0xfffffffc00f09947 */ /* 0x004fea000383ffff */
[----:B------:R-:W-:Y:S05]  /*71a0*/  BRA `(.L_x_192) ;  /* 0xfffffff000047947 */ /* 0x000fea000383ffff */
.L_x_179:
[----:B------:R-:W-:Y:S01]  /*71b0*/  BSSY B0, `(.L_x_193) ;  /* 0x0000006000007945 */ /* 0x000fe20003800000 */
[----:B------:R-:W-:-:S07]  /*71c0*/  IMAD.MOV.U32 R15, RZ, RZ, -0x1 ;  /* 0xffffffffff0f7424 */ /* 0x000fce00078e00ff */
[----:B------:R-:W-:Y:S05]  /*71d0*/  WARPSYNC.COLLECTIVE R15, `(.L_x_194) ;  /* 0x000000000f0c7348 */ /* 0x000fea0003c00000 */
[----:B------:R-:W-:Y:S02]  /*71e0*/  ELECT P6, UR62, PT ;  /* 0x00000000003e782f */ /* 0x000fe400038c0000 */
[----:B------:R-:W-:Y:S01]  /*71f0*/  MOV R14, UR62 ;  /* 0x0000003e000e7c02 */ /* 0x000fe20008000f00 */
[----:B------:R-:W-:Y:S10]  /*7200*/  ENDCOLLECTIVE ;  /* 0x000000000000791b */ /* 0x000ff40003800000 */
.L_x_194:
[----:B------:R-:W-:Y:S05]  /*7210*/  BSYNC B0 ;  /* 0x0000000000007941 */ /* 0x000fea0003800000 */
.L_x_193:
[----:B------:R-:W-:Y:S05]  /*7220*/  BRA `(.L_x_195) ;  /* 0xfffffff800a07947 */ /* 0x000fea000383ffff */
.L_x_183:
[----:B0-----:R0:W1:Y:S02]  /*7230*/  SYNCS.PHASECHK.TRANS64.TRYWAIT P0, [R7+URZ], R2 ;  /* 0x00000002070075a7 */ /* 0x001064000800017f */
[----:B-1----:R-:W-:Y:S05]  /*7240*/  @!P0 NANOSLEEP.SYNCS 0x989680 ;  /* 0x009896800000895d */ /* 0x002fea0003900000 */
[----:B------:R-:W1:Y:S02]  /*7250*/  @!P0 SYNCS.PHASECHK.TRANS64 P0, [R7+URZ], R2 ;  /* 0x00000002070085a7 */ /* 0x000e64000800007f */
[----:B-1----:R-:W-:Y:S05]  /*7260*/  @!P0 BRA `(.L_x_183) ;  /* 0xfffffffc00f08947 */ /* 0x002fea000383ffff */
[----:B------:R-:W-:Y:S05]  /*7270*/  BRA `(.L_x_196) ;  /* 0xfffffff800e47947 */ /* 0x000fea000383ffff */
.L_x_184:
[----:B0-----:R0:W1:Y:S02]  /*7280*/  SYNCS.PHASECHK.TRANS64.TRYWAIT P0, [R9+URZ], R4 ;  /* 0x00000004090075a7 */ /* 0x001064000800017f */
[----:B-1----:R-:W-:Y:S05]  /*7290*/  @!P0 NANOSLEEP.SYNCS 0x989680 ;  /* 0x009896800000895d */ /* 0x002fea0003900000 */
[----:B------:R-:W1:Y:S02]  /*72a0*/  @!P0 SYNCS.PHASECHK.TRANS64 P0, [R9+URZ], R4 ;  /* 0x00000004090085a7 */ /* 0x000e64000800007f */
[----:B-1----:R-:W-:Y:S05]  /*72b0*/  @!P0 BRA `(.L_x_184) ;  /* 0xfffffffc00f08947 */ /* 0x002fea000383ffff */
[----:B------:R-:W-:Y:S05]  /*72c0*/  BRA `(.L_x_197) ;  /* 0xfffffff800f47947 */ /* 0x000fea000383ffff */
.L_x_185:
[----:B-1----:R1:W2:Y:S02]  /*72d0*/  SYNCS.PHASECHK.TRANS64.TRYWAIT P0, [R6+URZ], R5 ;  /* 0x00000005060075a7 */ /* 0x0022a4000800017f */
[----:B--2---:R-:W-:Y:S05]  /*72e0*/  @!P0 NANOSLEEP.SYNCS 0x989680 ;  /* 0x009896800000895d */ /* 0x004fea0003900000 */
[----:B------:R-:W2:Y:S02]  /*72f0*/  @!P0 SYNCS.PHASECHK.TRANS64 P0, [R6+URZ], R5 ;  /* 0x00000005060085a7 */ /* 0x000ea4000800007f */
[----:B--2---:R-:W-:Y:S05]  /*7300*/  @!P0 BRA `(.L_x_185) ;  /* 0xfffffffc00f08947 */ /* 0x004fea000383ffff */
[----:B------:R-:W-:Y:S05]  /*7310*/  BRA `(.L_x_198) ;  /* 0xfffffff800fc7947 */ /* 0x000fea000383ffff */
.L_x_199:
[----:B------:R-:W-:-:S00]  /*7320*/  BRA `(.L_x_199) ;  /* 0xfffffffc00fc7947 */ /* 0x000fc0000383ffff */
[----:B------:R-:W-:-:S00]  /*7330*/  NOP ;  /* 0x0000000000007918 */ /* 0x000fc00000000000 */
        /* <DEDUP_REMOVED lines=12> */
.L_x_200:


//--------------------- .nv.global.init           --------------------------
	.section	.nv.global.init,"aw",@progbits
.nv.global.init:
	.type		$str$22,@object
	.size		$str$22,($str$23 - $str$22)
$str$22:
        /*0000*/ 	.byte	0x6b, 0x5f, 0x74, 0x69, 0x6c, 0x65, 0x5f, 0x63, 0x6f, 0x75, 0x6e, 0x74, 0x20, 0x3e, 0x3d, 0x20
        /*0010*/ 	.byte	0x31, 0x00
	.type		$str$23,@object
	.size		$str$23,(__unnamed_1 - $str$23)
$str$23:
        /*0012*/ 	.byte	0x2f, 0x74, 0x6d, 0x70, 0x2f, 0x63, 0x75, 0x74, 0x6c, 0x61, 0x73, 0x73, 0x5f, 0x73, 0x77, 0x65
        /*0022*/ 	.byte	0x65, 0x70, 0x5f, 0x73, 0x72, 0x63, 0x2f, 0x69, 0x6e, 0x63, 0x6c, 0x75, 0x64, 0x65, 0x2f, 0x63
        /*0032*/ 	.byte	0x75, 0x74, 0x6c, 0x61, 0x73, 0x73, 0x2f, 0x67, 0x65, 0x6d, 0x6d, 0x2f, 0x63, 0x6f, 0x6c, 0x6c
        /*0042*/ 	.byte	0x65, 0x63, 0x74, 0x69, 0x76, 0x65, 0x2f, 0x73, 0x6d, 0x39, 0x30, 0x5f, 0x6d, 0x6d, 0x61, 0x5f
        /*0052*/ 	.byte	0x74, 0x6d, 0x61, 0x5f, 0x67, 0x6d, 0x6d, 0x61, 0x5f, 0x73, 0x73, 0x5f, 0x77, 0x61, 0x72, 0x70
        /*0062*/ 	.byte	0x73, 0x70, 0x65, 0x63, 0x69, 0x61, 0x6c, 0x69, 0x7a, 0x65, 0x64, 0x2e, 0x68, 0x70, 0x70, 0x00
	.type		__unnamed_1,@object
	.size		__unnamed_1,(.L_0 - __unnamed_1)
__unnamed_1:
        /*0072*/ 	.byte	0x76, 0x6f, 0x69, 0x64, 0x20, 0x63, 0x75, 0x74, 0x6c, 0x61, 0x73, 0x73, 0x3a, 0x3a, 0x67, 0x65
        /* <DEDUP_REMOVED lines=172> */
.L_0:


//--------------------- .nv.shared._ZN7cutlass13device_kernelINS_4gemm6kernel13GemmUniversalIN4cute5tupleIJiiiiEEENS1_10collective13CollectiveMmaINS1_34MainloopSm90TmaGmmaWarpSpecializedILi4ENS5_IJNS4_1CILi1EEESB_SB_EEENS1_32KernelTmaWarpSpecializedPingpongEEENS5_IJNSA_ILi64EEENSA_ILi128EEENSA_ILi256EEEEEEaNS5_IJlSB_lEEEaSJ_NS4_8TiledMMAINS4_8MMA_AtomIJNS4_4SM904GMMA27MMA_64x128x32_S32S8S8_SS_TNEEEENS4_6LayoutISC_NS5_IJNSA_ILi0EEESR_SR_EEEEENS5_IJNS4_10UnderscoreESU_SU_EEEEENS4_13SM90_TMA_LOADENS4_14ComposedLayoutINS4_7SwizzleILi3ELi4ELi3EEENS4_18smem_ptr_flag_bitsILi8EEENSQ_INS5_IJNSA_ILi8EEESG_EEENS5_IJSG_SB_EEEEEEEvNS4_8identityESX_S17_vS18_EENS_8epilogue10collective6detail29Sm90TmaWarpSpecializedAdapterINS1B_15DefaultEpilogueIaSJ_SJ_NS1A_6thread17LinearCombinationIaLi1EiiLNS1F_9ScaleType4KindE0ELNS_15FloatRoundStyleE2EaEENS1_15EpilogueDefaultEEEEEvvEEEEvNT_6ParamsE --------------------------
	.section	.nv.shared._ZN7cutlass13device_kernelINS_4gemm6kernel13GemmUniversalIN4cute5tupleIJiiiiEEENS1_10collective13CollectiveMmaINS1_34MainloopSm90TmaGmmaWarpSpecializedILi4ENS5_IJNS4_1CILi1EEESB_SB_EEENS1_32KernelTmaWarpSpecializedPingpongEEENS5_IJNSA_ILi64EEENSA_ILi128EEENSA_ILi256EEEEEEaNS5_IJlSB_lEEEaSJ_NS4_8TiledMMAINS4_8MMA_AtomIJNS4_4SM904GMMA27MMA_64x128x32_S32S8S8_SS_TNEEEENS4_6LayoutISC_NS5_IJNSA_ILi0EEESR_SR_EEEEENS5_IJNS4_10UnderscoreESU_SU_EEEEENS4_13SM90_TMA_LOADENS4_14ComposedLayoutINS4_7SwizzleILi3ELi4ELi3EEENS4_18smem_ptr_flag_bitsILi8EEENSQ_INS5_IJNSA_ILi8EEESG_EEENS5_IJSG_SB_EEEEEEEvNS4_8identityESX_S17_vS18_EENS_8epilogue10collective6detail29Sm90TmaWarpSpecializedAdapterINS1B_15DefaultEpilogueIaSJ_SJ_NS1A_6thread17LinearCombinationIaLi1EiiLNS1F_9ScaleType4KindE0ELNS_15FloatRoundStyleE2EaEENS1_15EpilogueDefaultEEEEEvvEEEEvNT_6ParamsE,"aw",@nobits
	.sectionflags	@""
	.align	16
	.zero		1024


//--------------------- .nv.shared.reserved.0     --------------------------
	.section	.nv.shared.reserved.0,"aw",@nobits
	.weak		__nv_reservedSMEM_offset_0_alias
	.size		__nv_reservedSMEM_offset_0_alias, 0, 0
	.other		__nv_reservedSMEM_offset_0_alias,@"STO_CUDA_RESERVED_SHARED STV_DEFAULT"
__nv_reservedSMEM_offset_0_alias:
	.zero		0


//--------------------- .nv.global                --------------------------
	.section	.nv.global,"aw",@nobits
.nv.global:
	.type		_ZN40_INTERNAL_22e10558_4_k_cu_5f935b71_119774cute1_E,@object
	.size		_ZN40_INTERNAL_22e10558_4_k_cu_5f935b71_119774cute1_E,(_ZN40_INTERNAL_22e10558_4_k_cu_5f935b71_119774cuda3std3__45__cpo6cbeginE - _ZN40_INTERNAL_22e10558_4_k_cu_5f935b71_119774cute1_E)
_ZN40_INTERNAL_22e10558_4_k_cu_5f935b71_119774cute1_E:
	.zero		1
	.type		_ZN40_INTERNAL_22e10558_4_k_cu_5f935b71_119774cuda3std3__45__cpo6cbeginE,@object
	.size		_ZN40_INTERNAL_22e10558_4_k_cu_5f935b71_119774cuda3std3__45__cpo6cbeginE,(_ZN40_INTERNAL_22e10558_4_k_cu_5f935b71_119774cuda3std3__48in_placeE - _ZN40_INTERNAL_22e10558_4_k_cu_5f935b71_119774cuda3std3__45__cpo6cbeginE)
_ZN40_INTERNAL_22e10558_4_k_cu_5f935b71_119774cuda3std3__45__cpo6cbeginE:
	.zero		1
	.type		_ZN40_INTERNAL_22e10558_4_k_cu_5f935b71_119774cuda3std3__48in_placeE,@object
	.size		_ZN40_INTERNAL_22e10558_4_k_cu_5f935b71_119774cuda3std3__48in_placeE,(_ZN40_INTERNAL_22e10558_4_k_cu_5f935b71_119774cuda3std6ranges3__45__cpo9iter_moveE - _ZN40_INTERNAL_22e10558_4_k_cu_5f935b71_119774cuda3std3__48in_placeE)
_ZN40_INTERNAL_22e10558_4_k_cu_5f935b71_119774cuda3std3__48in_placeE:
	.zero		1
	.type		_ZN40_INTERNAL_22e10558_4_k_cu_5f935b71_119774cuda3std6ranges3__45__cpo9iter_moveE,@object
	.size		_ZN40_INTERNAL_22e10558_4_k_cu_5f935b71_119774cuda3std6ranges3__45__cpo9iter_moveE,(_ZN40_INTERNAL_22e10558_4_k_cu_5f935b71_119774cuda3std3__45__cpo5beginE - _ZN40_INTERNAL_22e10558_4_k_cu_5f935b71_119774cuda3std6ranges3__45__cpo9iter_moveE)
_ZN40_INTERNAL_22e10558_4_k_cu_5f935b71_119774cuda3std6ranges3__45__cpo9iter_moveE:
	.zero		1
	.type		_ZN40_INTERNAL_22e10558_4_k_cu_5f935b71_119774cuda3std3__45__cpo5beginE,@object
	.size		_ZN40_INTERNAL_22e10558_4_k_cu_5f935b71_119774cuda3std3__45__cpo5beginE,(_ZN40_INTERNAL_22e10558_4_k_cu_5f935b71_119774cuda3std3__442_GLOBAL__N__22e10558_4_k_cu_5f935b71_119776ignoreE - _ZN40_INTERNAL_22e10558_4_k_cu_5f935b71_119774cuda3std3__45__cpo5beginE)
_ZN40_INTERNAL_22e10558_4_k_cu_5f935b71_119774cuda3std3__45__cpo5beginE:
	.zero		1
	.type		_ZN40_INTERNAL_22e10558_4_k_cu_5f935b71_119774cuda3std3__442_GLOBAL__N__22e10558_4_k_cu_5f935b71_119776ignoreE,@object
	.size		_ZN40_INTERNAL_22e10558_4_k_cu_5f935b71_119774cuda3std3__442_GLOBAL__N__22e10558_4_k_cu_5f935b71_119776ignoreE,(_ZN40_INTERNAL_22e10558_4_k_cu_5f935b71_119774cute7productE - _ZN40_INTERNAL_22e10558_4_k_cu_5f935b71_119774cuda3std3__442_GLOBAL__N__22e10558_4_k_cu_5f935b71_119776ignoreE)
_ZN40_INTERNAL_22e10558_4_k_cu_5f935b71_119774cuda3std3__442_GLOBAL__N__22e10558_4_k_cu_5f935b71_119776ignoreE:
	.zero		1
	.type		_ZN40_INTERNAL_22e10558_4_k_cu_5f935b71_119774cute7productE,@object
	.size		_ZN40_INTERNAL_22e10558_4_k_cu_5f935b71_119774cute7productE,(_ZN40_INTERNAL_22e10558_4_k_cu_5f935b71_119774cuda3std3__45__cpo3endE - _ZN40_INTERNAL_22e10558_4_k_cu_5f935b71_119774cute7productE)
_ZN40_INTERNAL_22e10558_4_k_cu_5f935b71_119774cute7productE:
	.zero		1
	.type		_ZN40_INTERNAL_22e10558_4_k_cu_5f935b71_119774cuda3std3__45__cpo3endE,@object
	.size		_ZN40_INTERNAL_22e10558_4_k_cu_5f935b71_119774cuda3std3__45__cpo3endE,(_ZN40_INTERNAL_22e10558_4_k_cu_5f935b71_119774cuda3std3__419piecewise_constructE - _ZN40_INTERNAL_22e10558_4_k_cu_5f935b71_119774cuda3std3__45__cpo3endE)
_ZN40_INTERNAL_22e10558_4_k_cu_5f935b71_119774cuda3std3__45__cpo3endE:
	.zero		1
	.type		_ZN40_INTERNAL_22e10558_4_k_cu_5f935b71_119774cuda3std3__419piecewise_constructE,@object
	.size		_ZN40_INTERNAL_22e10558_4_k_cu_5f935b71_119774cuda3std3__419piecewise_constructE,(_ZN40_INTERNAL_22e10558_4_k_cu_5f935b71_119774cuda3std3__45__cpo4cendE - _ZN40_INTERNAL_22e10558_4_k_cu_5f935b71_119774cuda3std3__419piecewise_constructE)
_ZN40_INTERNAL_22e10558_4_k_cu_5f935b71_119774cuda3std3__419piecewise_constructE:
	.zero		1
	.type		_ZN40_INTERNAL_22e10558_4_k_cu_5f935b71_119774cuda3std3__45__cpo4cendE,@object
	.size		_ZN40_INTERNAL_22e10558_4_k_cu_5f935b71_119774cuda3std3__45__cpo4cendE,(_ZN40_INTERNAL_22e10558_4_k_cu_5f935b71_119774cuda3std6ranges3__45__cpo4swapE - _ZN40_INTERNAL_22e10558_4_k_cu_5f935b71_119774cuda3std3__45__cpo4cendE)
_ZN40_INTERNAL_22e10558_4_k_cu_5f935b71_119774cuda3std3__45__cpo4cendE:
	.zero		1
	.type		_ZN40_INTERNAL_22e10558_4_k_cu_5f935b71_119774cuda3std6ranges3__45__cpo4swapE,@object
	.size		_ZN40_INTERNAL_22e10558_4_k_cu_5f935b71_119774cuda3std6ranges3__45__cpo4swapE,(.L_8 - _ZN40_INTERNAL_22e10558_4_k_cu_5f935b71_119774cuda3std6ranges3__45__cpo4swapE)
_ZN40_INTERNAL_22e10558_4_k_cu_5f935b71_119774cuda3std6ranges3__45__cpo4swapE:
	.zero		1
.L_8:


//--------------------- .nv.constant0._ZN7cutlass13device_kernelINS_4gemm6kernel13GemmUniversalIN4cute5tupleIJiiiiEEENS1_10collective13CollectiveMmaINS1_34MainloopSm90TmaGmmaWarpSpecializedILi4ENS5_IJNS4_1CILi1EEESB_SB_EEENS1_32KernelTmaWarpSpecializedPingpongEEENS5_IJNSA_ILi64EEENSA_ILi128EEENSA_ILi256EEEEEEaNS5_IJlSB_lEEEaSJ_NS4_8TiledMMAINS4_8MMA_AtomIJNS4_4SM904GMMA27MMA_64x128x32_S32S8S8_SS_TNEEEENS4_6LayoutISC_NS5_IJNSA_ILi0EEESR_SR_EEEEENS5_IJNS4_10UnderscoreESU_SU_EEEEENS4_13SM90_TMA_LOADENS4_14ComposedLayoutINS4_7SwizzleILi3ELi4ELi3EEENS4_18smem_ptr_flag_bitsILi8EEENSQ_INS5_IJNSA_ILi8EEESG_EEENS5_IJSG_SB_EEEEEEEvNS4_8identityESX_S17_vS18_EENS_8epilogue10collective6detail29Sm90TmaWarpSpecializedAdapterINS1B_15DefaultEpilogueIaSJ_SJ_NS1A_6thread17LinearCombinationIaLi1EiiLNS1F_9ScaleType4KindE0ELNS_15FloatRoundStyleE2EaEENS1_15EpilogueDefaultEEEEEvvEEEEvNT_6ParamsE --------------------------
	.section	.nv.constant0._ZN7cutlass13device_kernelINS_4gemm6kernel13GemmUniversalIN4cute5tupleIJiiiiEEENS1_10collective13CollectiveMmaINS1_34MainloopSm90TmaGmmaWarpSpecializedILi4ENS5_IJNS4_1CILi1EEESB_SB_EEENS1_32KernelTmaWarpSpecializedPingpongEEENS5_IJNSA_ILi64EEENSA_ILi128EEENSA_ILi256EEEEEEaNS5_IJlSB_lEEEaSJ_NS4_8TiledMMAINS4_8MMA_AtomIJNS4_4SM904GMMA27MMA_64x128x32_S32S8S8_SS_TNEEEENS4_6LayoutISC_NS5_IJNSA_ILi0EEESR_SR_EEEEENS5_IJNS4_10UnderscoreESU_SU_EEEEENS4_13SM90_TMA_LOADENS4_14ComposedLayoutINS4_7SwizzleILi3ELi4ELi3EEENS4_18smem_ptr_flag_bitsILi8EEENSQ_INS5_IJNSA_ILi8EEESG_EEENS5_IJSG_SB_EEEEEEEvNS4_8identityESX_S17_vS18_EENS_8epilogue10collective6detail29Sm90TmaWarpSpecializedAdapterINS1B_15DefaultEpilogueIaSJ_SJ_NS1A_6thread17LinearCombinationIaLi1EiiLNS1F_9ScaleType4KindE0ELNS_15FloatRoundStyleE2EaEENS1_15EpilogueDefaultEEEEEvvEEEEvNT_6ParamsE,"a",@progbits
	.sectionflags	@""
	.align	4
.nv.constant0._ZN7cutlass13device_kernelINS_4gemm6kernel13GemmUniversalIN4cute5tupleIJiiiiEEENS1_10collective13CollectiveMmaINS1_34MainloopSm90TmaGmmaWarpSpecializedILi4ENS5_IJNS4_1CILi1EEESB_SB_EEENS1_32KernelTmaWarpSpecializedPingpongEEENS5_IJNSA_ILi64EEENSA_ILi128EEENSA_ILi256EEEEEEaNS5_IJlSB_lEEEaSJ_NS4_8TiledMMAINS4_8MMA_AtomIJNS4_4SM904GMMA27MMA_64x128x32_S32S8S8_SS_TNEEEENS4_6LayoutISC_NS5_IJNSA_ILi0EEESR_SR_EEEEENS5_IJNS4_10UnderscoreESU_SU_EEEEENS4_13SM90_TMA_LOADENS4_14ComposedLayoutINS4_7SwizzleILi3ELi4ELi3EEENS4_18smem_ptr_flag_bitsILi8EEENSQ_INS5_IJNSA_ILi8EEESG_EEENS5_IJSG_SB_EEEEEEEvNS4_8identityESX_S17_vS18_EENS_8epilogue10collective6detail29Sm90TmaWarpSpecializedAdapterINS1B_15DefaultEpilogueIaSJ_SJ_NS1A_6thread17LinearCombinationIaLi1EiiLNS1F_9ScaleType4KindE0ELNS_15FloatRoundStyleE2EaEENS1_15EpilogueDefaultEEEEEvvEEEEvNT_6ParamsE:
	.zero		1664


//--------------------- SYMBOLS --------------------------

	.type		.nv.reservedSmem.offset0,@object
	.size		.nv.reservedSmem.offset0,0x4
	.type		__assertfail,@function
